//
// Generated by NVIDIA NVVM Compiler
//
// Compiler Build ID: CL-36424714
// Cuda compilation tools, release 13.0, V13.0.88
// Based on NVVM 20.0.0
//

.version 9.0
.target sm_100
.address_size 64

	// .globl	_Z16dev_region_queryP5PointiPifi

.visible .entry _Z16dev_region_queryP5PointiPifi(
	.param .u64 .ptr .align 1 _Z16dev_region_queryP5PointiPifi_param_0,
	.param .u32 _Z16dev_region_queryP5PointiPifi_param_1,
	.param .u64 .ptr .align 1 _Z16dev_region_queryP5PointiPifi_param_2,
	.param .f32 _Z16dev_region_queryP5PointiPifi_param_3,
	.param .u32 _Z16dev_region_queryP5PointiPifi_param_4
)
{
	.reg .pred 	%p<83>;
	.reg .b32 	%r<329>;
	.reg .b32 	%f<70>;
	.reg .b64 	%rd<84>;

	ld.param.u64 	%rd5, [_Z16dev_region_queryP5PointiPifi_param_0];
	ld.param.u32 	%r151, [_Z16dev_region_queryP5PointiPifi_param_1];
	ld.param.u64 	%rd6, [_Z16dev_region_queryP5PointiPifi_param_2];
	ld.param.f32 	%f3, [_Z16dev_region_queryP5PointiPifi_param_3];
	ld.param.u32 	%r152, [_Z16dev_region_queryP5PointiPifi_param_4];
	cvta.to.global.u64 	%rd1, %rd6;
	cvta.to.global.u64 	%rd2, %rd5;
	mov.u32 	%r153, %ctaid.x;
	mov.u32 	%r1, %ntid.x;
	mov.u32 	%r154, %tid.x;
	mad.lo.s32 	%r282, %r153, %r1, %r154;
	mul.lo.s32 	%r3, %r151, %r151;
	setp.ge.u32 	%p1, %r282, %r3;
	@%p1 bra 	$L__BB0_10;
	mov.u32 	%r155, %nctaid.x;
	mul.lo.s32 	%r4, %r1, %r155;
	mov.u32 	%r279, %r282;
$L__BB0_2:
	div.u32 	%r6, %r279, %r151;
	mul.lo.s32 	%r156, %r6, %r151;
	sub.s32 	%r7, %r279, %r156;
	setp.gt.u32 	%p2, %r6, %r7;
	@%p2 bra 	$L__BB0_9;
	mul.wide.u32 	%rd7, %r6, 552;
	add.s64 	%rd3, %rd2, %rd7;
	mul.wide.u32 	%rd8, %r7, 552;
	add.s64 	%rd4, %rd2, %rd8;
	mov.f32 	%f69, 0f00000000;
	mov.b32 	%r280, 0;
$L__BB0_4:
	mul.wide.u32 	%rd9, %r280, 4;
	add.s64 	%rd10, %rd3, %rd9;
	ld.global.f32 	%f5, [%rd10];
	add.s64 	%rd11, %rd4, %rd9;
	ld.global.f32 	%f6, [%rd11];
	sub.f32 	%f7, %f5, %f6;
	fma.rn.f32 	%f8, %f7, %f7, %f69;
	ld.global.f32 	%f9, [%rd10+4];
	ld.global.f32 	%f10, [%rd11+4];
	sub.f32 	%f11, %f9, %f10;
	fma.rn.f32 	%f12, %f11, %f11, %f8;
	ld.global.f32 	%f13, [%rd10+8];
	ld.global.f32 	%f14, [%rd11+8];
	sub.f32 	%f15, %f13, %f14;
	fma.rn.f32 	%f16, %f15, %f15, %f12;
	ld.global.f32 	%f17, [%rd10+12];
	ld.global.f32 	%f18, [%rd11+12];
	sub.f32 	%f19, %f17, %f18;
	fma.rn.f32 	%f20, %f19, %f19, %f16;
	ld.global.f32 	%f21, [%rd10+16];
	ld.global.f32 	%f22, [%rd11+16];
	sub.f32 	%f23, %f21, %f22;
	fma.rn.f32 	%f24, %f23, %f23, %f20;
	ld.global.f32 	%f25, [%rd10+20];
	ld.global.f32 	%f26, [%rd11+20];
	sub.f32 	%f27, %f25, %f26;
	fma.rn.f32 	%f28, %f27, %f27, %f24;
	ld.global.f32 	%f29, [%rd10+24];
	ld.global.f32 	%f30, [%rd11+24];
	sub.f32 	%f31, %f29, %f30;
	fma.rn.f32 	%f32, %f31, %f31, %f28;
	ld.global.f32 	%f33, [%rd10+28];
	ld.global.f32 	%f34, [%rd11+28];
	sub.f32 	%f35, %f33, %f34;
	fma.rn.f32 	%f36, %f35, %f35, %f32;
	ld.global.f32 	%f37, [%rd10+32];
	ld.global.f32 	%f38, [%rd11+32];
	sub.f32 	%f39, %f37, %f38;
	fma.rn.f32 	%f40, %f39, %f39, %f36;
	ld.global.f32 	%f41, [%rd10+36];
	ld.global.f32 	%f42, [%rd11+36];
	sub.f32 	%f43, %f41, %f42;
	fma.rn.f32 	%f44, %f43, %f43, %f40;
	ld.global.f32 	%f45, [%rd10+40];
	ld.global.f32 	%f46, [%rd11+40];
	sub.f32 	%f47, %f45, %f46;
	fma.rn.f32 	%f48, %f47, %f47, %f44;
	ld.global.f32 	%f49, [%rd10+44];
	ld.global.f32 	%f50, [%rd11+44];
	sub.f32 	%f51, %f49, %f50;
	fma.rn.f32 	%f52, %f51, %f51, %f48;
	ld.global.f32 	%f53, [%rd10+48];
	ld.global.f32 	%f54, [%rd11+48];
	sub.f32 	%f55, %f53, %f54;
	fma.rn.f32 	%f56, %f55, %f55, %f52;
	ld.global.f32 	%f57, [%rd10+52];
	ld.global.f32 	%f58, [%rd11+52];
	sub.f32 	%f59, %f57, %f58;
	fma.rn.f32 	%f60, %f59, %f59, %f56;
	ld.global.f32 	%f61, [%rd10+56];
	ld.global.f32 	%f62, [%rd11+56];
	sub.f32 	%f63, %f61, %f62;
	fma.rn.f32 	%f64, %f63, %f63, %f60;
	ld.global.f32 	%f65, [%rd10+60];
	ld.global.f32 	%f66, [%rd11+60];
	sub.f32 	%f67, %f65, %f66;
	fma.rn.f32 	%f69, %f67, %f67, %f64;
	add.s32 	%r280, %r280, 16;
	setp.ne.s32 	%p3, %r280, 128;
	@%p3 bra 	$L__BB0_4;
	sqrt.rn.f32 	%f68, %f69;
	setp.le.f32 	%p4, %f68, %f3;
	@%p4 bra 	$L__BB0_7;
	mul.wide.u32 	%rd14, %r279, 4;
	add.s64 	%rd15, %rd1, %rd14;
	ld.global.u32 	%r281, [%rd15];
	bra.uni 	$L__BB0_8;
$L__BB0_7:
	mul.wide.u32 	%rd12, %r279, 4;
	add.s64 	%rd13, %rd1, %rd12;
	mov.b32 	%r281, 1;
	st.global.u32 	[%rd13], %r281;
$L__BB0_8:
	mad.lo.s32 	%r159, %r7, %r151, %r6;
	mul.wide.u32 	%rd16, %r159, 4;
	add.s64 	%rd17, %rd1, %rd16;
	st.global.u32 	[%rd17], %r281;
$L__BB0_9:
	add.s32 	%r279, %r279, %r4;
	setp.lt.u32 	%p5, %r279, %r3;
	@%p5 bra 	$L__BB0_2;
$L__BB0_10:
	bar.sync 	0;
	setp.ge.u32 	%p6, %r282, %r151;
	@%p6 bra 	$L__BB0_94;
	setp.gt.s32 	%p7, %r151, 0;
	mov.u32 	%r160, %nctaid.x;
	mul.lo.s32 	%r13, %r1, %r160;
	@%p7 bra 	$L__BB0_12;
	bra.uni 	$L__BB0_91;
$L__BB0_12:
	and.b32  	%r14, %r151, 15;
	add.s32 	%r15, %r14, -1;
	and.b32  	%r16, %r151, 7;
	add.s32 	%r17, %r16, -1;
	and.b32  	%r18, %r151, 2147483632;
	and.b32  	%r19, %r151, 3;
$L__BB0_13:
	setp.lt.u32 	%p10, %r151, 16;
	mul.lo.s32 	%r21, %r282, %r151;
	mov.b32 	%r327, 1;
	mov.b32 	%r315, 0;
	@%p10 bra 	$L__BB0_48;
	add.s32 	%r284, %r21, 7;
	neg.s32 	%r283, %r282;
	mov.b32 	%r327, 1;
	mov.b32 	%r285, 0;
$L__BB0_15:
	.pragma "nounroll";
	setp.eq.s32 	%p11, %r283, 0;
	mov.b32 	%r287, 0;
	@%p11 bra 	$L__BB0_17;
	add.s32 	%r169, %r284, -7;
	mul.wide.u32 	%rd20, %r169, 4;
	add.s64 	%rd21, %rd1, %rd20;
	ld.global.u32 	%r170, [%rd21];
	setp.ne.s32 	%p12, %r170, 0;
	selp.u32 	%r287, 1, 0, %p12;
$L__BB0_17:
	add.s32 	%r30, %r287, %r327;
	add.s32 	%r172, %r285, 1;
	setp.eq.s32 	%p13, %r282, %r172;
	mov.b32 	%r288, 0;
	@%p13 bra 	$L__BB0_19;
	add.s32 	%r173, %r284, -6;
	mul.wide.u32 	%rd22, %r173, 4;
	add.s64 	%rd23, %rd1, %rd22;
	ld.global.u32 	%r174, [%rd23];
	setp.ne.s32 	%p14, %r174, 0;
	selp.u32 	%r288, 1, 0, %p14;
$L__BB0_19:
	add.s32 	%r33, %r288, %r30;
	add.s32 	%r176, %r285, 2;
	setp.eq.s32 	%p15, %r282, %r176;
	mov.b32 	%r289, 0;
	@%p15 bra 	$L__BB0_21;
	add.s32 	%r177, %r284, -5;
	mul.wide.u32 	%rd24, %r177, 4;
	add.s64 	%rd25, %rd1, %rd24;
	ld.global.u32 	%r178, [%rd25];
	setp.ne.s32 	%p16, %r178, 0;
	selp.u32 	%r289, 1, 0, %p16;
$L__BB0_21:
	add.s32 	%r36, %r289, %r33;
	add.s32 	%r180, %r285, 3;
	setp.eq.s32 	%p17, %r282, %r180;
	mov.b32 	%r290, 0;
	@%p17 bra 	$L__BB0_23;
	add.s32 	%r181, %r284, -4;
	mul.wide.u32 	%rd26, %r181, 4;
	add.s64 	%rd27, %rd1, %rd26;
	ld.global.u32 	%r182, [%rd27];
	setp.ne.s32 	%p18, %r182, 0;
	selp.u32 	%r290, 1, 0, %p18;
$L__BB0_23:
	add.s32 	%r39, %r290, %r36;
	add.s32 	%r184, %r285, 4;
	setp.eq.s32 	%p19, %r282, %r184;
	mov.b32 	%r291, 0;
	@%p19 bra 	$L__BB0_25;
	add.s32 	%r185, %r284, -3;
	mul.wide.u32 	%rd28, %r185, 4;
	add.s64 	%rd29, %rd1, %rd28;
	ld.global.u32 	%r186, [%rd29];
	setp.ne.s32 	%p20, %r186, 0;
	selp.u32 	%r291, 1, 0, %p20;
$L__BB0_25:
	add.s32 	%r42, %r291, %r39;
	add.s32 	%r188, %r285, 5;
	setp.eq.s32 	%p21, %r282, %r188;
	mov.b32 	%r292, 0;
	@%p21 bra 	$L__BB0_27;
	add.s32 	%r189, %r284, -2;
	mul.wide.u32 	%rd30, %r189, 4;
	add.s64 	%rd31, %rd1, %rd30;
	ld.global.u32 	%r190, [%rd31];
	setp.ne.s32 	%p22, %r190, 0;
	selp.u32 	%r292, 1, 0, %p22;
$L__BB0_27:
	add.s32 	%r45, %r292, %r42;
	add.s32 	%r192, %r285, 6;
	setp.eq.s32 	%p23, %r282, %r192;
	mov.b32 	%r293, 0;
	@%p23 bra 	$L__BB0_29;
	add.s32 	%r193, %r284, -1;
	mul.wide.u32 	%rd32, %r193, 4;
	add.s64 	%rd33, %rd1, %rd32;
	ld.global.u32 	%r194, [%rd33];
	setp.ne.s32 	%p24, %r194, 0;
	selp.u32 	%r293, 1, 0, %p24;
$L__BB0_29:
	add.s32 	%r48, %r293, %r45;
	add.s32 	%r196, %r285, 7;
	setp.eq.s32 	%p25, %r282, %r196;
	mov.b32 	%r294, 0;
	@%p25 bra 	$L__BB0_31;
	mul.wide.u32 	%rd34, %r284, 4;
	add.s64 	%rd35, %rd1, %rd34;
	ld.global.u32 	%r197, [%rd35];
	setp.ne.s32 	%p26, %r197, 0;
	selp.u32 	%r294, 1, 0, %p26;
$L__BB0_31:
	add.s32 	%r51, %r294, %r48;
	add.s32 	%r199, %r285, 8;
	setp.eq.s32 	%p27, %r282, %r199;
	mov.b32 	%r295, 0;
	@%p27 bra 	$L__BB0_33;
	add.s32 	%r200, %r284, 1;
	mul.wide.u32 	%rd36, %r200, 4;
	add.s64 	%rd37, %rd1, %rd36;
	ld.global.u32 	%r201, [%rd37];
	setp.ne.s32 	%p28, %r201, 0;
	selp.u32 	%r295, 1, 0, %p28;
$L__BB0_33:
	add.s32 	%r54, %r295, %r51;
	add.s32 	%r203, %r285, 9;
	setp.eq.s32 	%p29, %r282, %r203;
	mov.b32 	%r296, 0;
	@%p29 bra 	$L__BB0_35;
	add.s32 	%r204, %r284, 2;
	mul.wide.u32 	%rd38, %r204, 4;
	add.s64 	%rd39, %rd1, %rd38;
	ld.global.u32 	%r205, [%rd39];
	setp.ne.s32 	%p30, %r205, 0;
	selp.u32 	%r296, 1, 0, %p30;
$L__BB0_35:
	add.s32 	%r57, %r296, %r54;
	add.s32 	%r207, %r285, 10;
	setp.eq.s32 	%p31, %r282, %r207;
	mov.b32 	%r297, 0;
	@%p31 bra 	$L__BB0_37;
	add.s32 	%r208, %r284, 3;
	mul.wide.u32 	%rd40, %r208, 4;
	add.s64 	%rd41, %rd1, %rd40;
	ld.global.u32 	%r209, [%rd41];
	setp.ne.s32 	%p32, %r209, 0;
	selp.u32 	%r297, 1, 0, %p32;
$L__BB0_37:
	add.s32 	%r60, %r297, %r57;
	add.s32 	%r211, %r285, 11;
	setp.eq.s32 	%p33, %r282, %r211;
	mov.b32 	%r298, 0;
	@%p33 bra 	$L__BB0_39;
	add.s32 	%r212, %r284, 4;
	mul.wide.u32 	%rd42, %r212, 4;
	add.s64 	%rd43, %rd1, %rd42;
	ld.global.u32 	%r213, [%rd43];
	setp.ne.s32 	%p34, %r213, 0;
	selp.u32 	%r298, 1, 0, %p34;
$L__BB0_39:
	add.s32 	%r63, %r298, %r60;
	add.s32 	%r215, %r285, 12;
	setp.eq.s32 	%p35, %r282, %r215;
	mov.b32 	%r299, 0;
	@%p35 bra 	$L__BB0_41;
	add.s32 	%r216, %r284, 5;
	mul.wide.u32 	%rd44, %r216, 4;
	add.s64 	%rd45, %rd1, %rd44;
	ld.global.u32 	%r217, [%rd45];
	setp.ne.s32 	%p36, %r217, 0;
	selp.u32 	%r299, 1, 0, %p36;
$L__BB0_41:
	add.s32 	%r66, %r299, %r63;
	add.s32 	%r219, %r285, 13;
	setp.eq.s32 	%p37, %r282, %r219;
	mov.b32 	%r300, 0;
	@%p37 bra 	$L__BB0_43;
	add.s32 	%r220, %r284, 6;
	mul.wide.u32 	%rd46, %r220, 4;
	add.s64 	%rd47, %rd1, %rd46;
	ld.global.u32 	%r221, [%rd47];
	setp.ne.s32 	%p38, %r221, 0;
	selp.u32 	%r300, 1, 0, %p38;
$L__BB0_43:
	add.s32 	%r69, %r300, %r66;
	add.s32 	%r223, %r285, 14;
	setp.eq.s32 	%p39, %r282, %r223;
	mov.b32 	%r301, 0;
	@%p39 bra 	$L__BB0_45;
	add.s32 	%r224, %r284, 7;
	mul.wide.u32 	%rd48, %r224, 4;
	add.s64 	%rd49, %rd1, %rd48;
	ld.global.u32 	%r225, [%rd49];
	setp.ne.s32 	%p40, %r225, 0;
	selp.u32 	%r301, 1, 0, %p40;
$L__BB0_45:
	add.s32 	%r72, %r301, %r69;
	add.s32 	%r227, %r285, 15;
	setp.eq.s32 	%p41, %r282, %r227;
	mov.b32 	%r302, 0;
	@%p41 bra 	$L__BB0_47;
	add.s32 	%r228, %r284, 8;
	mul.wide.u32 	%rd50, %r228, 4;
	add.s64 	%rd51, %rd1, %rd50;
	ld.global.u32 	%r229, [%rd51];
	setp.ne.s32 	%p42, %r229, 0;
	selp.u32 	%r302, 1, 0, %p42;
$L__BB0_47:
	add.s32 	%r327, %r302, %r72;
	add.s32 	%r285, %r285, 16;
	add.s32 	%r284, %r284, 16;
	add.s32 	%r283, %r283, 16;
	setp.eq.s32 	%p43, %r285, %r18;
	mov.u32 	%r315, %r18;
	@%p43 bra 	$L__BB0_48;
	bra.uni 	$L__BB0_15;
$L__BB0_48:
	setp.eq.s32 	%p44, %r14, 0;
	@%p44 bra 	$L__BB0_88;
	setp.lt.u32 	%p45, %r15, 7;
	@%p45 bra 	$L__BB0_67;
	setp.eq.s32 	%p46, %r282, %r315;
	mov.b32 	%r306, 0;
	@%p46 bra 	$L__BB0_52;
	add.s32 	%r232, %r315, %r21;
	mul.wide.u32 	%rd52, %r232, 4;
	add.s64 	%rd53, %rd1, %rd52;
	ld.global.u32 	%r233, [%rd53];
	setp.ne.s32 	%p47, %r233, 0;
	selp.u32 	%r306, 1, 0, %p47;
$L__BB0_52:
	add.s32 	%r85, %r306, %r327;
	add.s32 	%r86, %r315, 1;
	setp.eq.s32 	%p48, %r282, %r86;
	mov.b32 	%r307, 0;
	@%p48 bra 	$L__BB0_54;
	add.s32 	%r235, %r86, %r21;
	mul.wide.u32 	%rd54, %r235, 4;
	add.s64 	%rd55, %rd1, %rd54;
	ld.global.u32 	%r236, [%rd55];
	setp.ne.s32 	%p49, %r236, 0;
	selp.u32 	%r307, 1, 0, %p49;
$L__BB0_54:
	add.s32 	%r89, %r307, %r85;
	add.s32 	%r90, %r315, 2;
	setp.eq.s32 	%p50, %r282, %r90;
	mov.b32 	%r308, 0;
	@%p50 bra 	$L__BB0_56;
	add.s32 	%r238, %r90, %r21;
	mul.wide.u32 	%rd56, %r238, 4;
	add.s64 	%rd57, %rd1, %rd56;
	ld.global.u32 	%r239, [%rd57];
	setp.ne.s32 	%p51, %r239, 0;
	selp.u32 	%r308, 1, 0, %p51;
$L__BB0_56:
	add.s32 	%r93, %r308, %r89;
	add.s32 	%r94, %r315, 3;
	setp.eq.s32 	%p52, %r282, %r94;
	mov.b32 	%r309, 0;
	@%p52 bra 	$L__BB0_58;
	add.s32 	%r241, %r94, %r21;
	mul.wide.u32 	%rd58, %r241, 4;
	add.s64 	%rd59, %rd1, %rd58;
	ld.global.u32 	%r242, [%rd59];
	setp.ne.s32 	%p53, %r242, 0;
	selp.u32 	%r309, 1, 0, %p53;
$L__BB0_58:
	add.s32 	%r97, %r309, %r93;
	add.s32 	%r98, %r315, 4;
	setp.eq.s32 	%p54, %r282, %r98;
	mov.b32 	%r310, 0;
	@%p54 bra 	$L__BB0_60;
	add.s32 	%r244, %r98, %r21;
	mul.wide.u32 	%rd60, %r244, 4;
	add.s64 	%rd61, %rd1, %rd60;
	ld.global.u32 	%r245, [%rd61];
	setp.ne.s32 	%p55, %r245, 0;
	selp.u32 	%r310, 1, 0, %p55;
$L__BB0_60:
	add.s32 	%r101, %r310, %r97;
	add.s32 	%r102, %r315, 5;
	setp.eq.s32 	%p56, %r282, %r102;
	mov.b32 	%r311, 0;
	@%p56 bra 	$L__BB0_62;
	add.s32 	%r247, %r102, %r21;
	mul.wide.u32 	%rd62, %r247, 4;
	add.s64 	%rd63, %rd1, %rd62;
	ld.global.u32 	%r248, [%rd63];
	setp.ne.s32 	%p57, %r248, 0;
	selp.u32 	%r311, 1, 0, %p57;
$L__BB0_62:
	add.s32 	%r105, %r311, %r101;
	add.s32 	%r106, %r315, 6;
	setp.eq.s32 	%p58, %r282, %r106;
	mov.b32 	%r312, 0;
	@%p58 bra 	$L__BB0_64;
	add.s32 	%r250, %r106, %r21;
	mul.wide.u32 	%rd64, %r250, 4;
	add.s64 	%rd65, %rd1, %rd64;
	ld.global.u32 	%r251, [%rd65];
	setp.ne.s32 	%p59, %r251, 0;
	selp.u32 	%r312, 1, 0, %p59;
$L__BB0_64:
	add.s32 	%r109, %r312, %r105;
	add.s32 	%r110, %r315, 7;
	setp.eq.s32 	%p60, %r282, %r110;
	mov.b32 	%r313, 0;
	@%p60 bra 	$L__BB0_66;
	add.s32 	%r253, %r110, %r21;
	mul.wide.u32 	%rd66, %r253, 4;
	add.s64 	%rd67, %rd1, %rd66;
	ld.global.u32 	%r254, [%rd67];
	setp.ne.s32 	%p61, %r254, 0;
	selp.u32 	%r313, 1, 0, %p61;
$L__BB0_66:
	add.s32 	%r327, %r313, %r109;
	add.s32 	%r315, %r315, 8;
$L__BB0_67:
	setp.eq.s32 	%p62, %r16, 0;
	@%p62 bra 	$L__BB0_88;
	setp.lt.u32 	%p63, %r17, 3;
	@%p63 bra 	$L__BB0_78;
	setp.eq.s32 	%p64, %r282, %r315;
	mov.b32 	%r317, 0;
	@%p64 bra 	$L__BB0_71;
	add.s32 	%r257, %r315, %r21;
	mul.wide.u32 	%rd68, %r257, 4;
	add.s64 	%rd69, %rd1, %rd68;
	ld.global.u32 	%r258, [%rd69];
	setp.ne.s32 	%p65, %r258, 0;
	selp.u32 	%r317, 1, 0, %p65;
$L__BB0_71:
	add.s32 	%r120, %r317, %r327;
	add.s32 	%r121, %r315, 1;
	setp.eq.s32 	%p66, %r282, %r121;
	mov.b32 	%r318, 0;
	@%p66 bra 	$L__BB0_73;
	add.s32 	%r260, %r121, %r21;
	mul.wide.u32 	%rd70, %r260, 4;
	add.s64 	%rd71, %rd1, %rd70;
	ld.global.u32 	%r261, [%rd71];
	setp.ne.s32 	%p67, %r261, 0;
	selp.u32 	%r318, 1, 0, %p67;
$L__BB0_73:
	add.s32 	%r124, %r318, %r120;
	add.s32 	%r125, %r315, 2;
	setp.eq.s32 	%p68, %r282, %r125;
	mov.b32 	%r319, 0;
	@%p68 bra 	$L__BB0_75;
	add.s32 	%r263, %r125, %r21;
	mul.wide.u32 	%rd72, %r263, 4;
	add.s64 	%rd73, %rd1, %rd72;
	ld.global.u32 	%r264, [%rd73];
	setp.ne.s32 	%p69, %r264, 0;
	selp.u32 	%r319, 1, 0, %p69;
$L__BB0_75:
	add.s32 	%r128, %r319, %r124;
	add.s32 	%r129, %r315, 3;
	setp.eq.s32 	%p70, %r282, %r129;
	mov.b32 	%r320, 0;
	@%p70 bra 	$L__BB0_77;
	add.s32 	%r266, %r129, %r21;
	mul.wide.u32 	%rd74, %r266, 4;
	add.s64 	%rd75, %rd1, %rd74;
	ld.global.u32 	%r267, [%rd75];
	setp.ne.s32 	%p71, %r267, 0;
	selp.u32 	%r320, 1, 0, %p71;
$L__BB0_77:
	add.s32 	%r327, %r320, %r128;
	add.s32 	%r315, %r315, 4;
$L__BB0_78:
	setp.eq.s32 	%p72, %r19, 0;
	@%p72 bra 	$L__BB0_88;
	setp.eq.s32 	%p73, %r282, %r315;
	mov.b32 	%r324, 0;
	@%p73 bra 	$L__BB0_81;
	add.s32 	%r269, %r315, %r21;
	mul.wide.u32 	%rd76, %r269, 4;
	add.s64 	%rd77, %rd1, %rd76;
	ld.global.u32 	%r270, [%rd77];
	setp.ne.s32 	%p74, %r270, 0;
	selp.u32 	%r324, 1, 0, %p74;
$L__BB0_81:
	setp.eq.s32 	%p75, %r19, 1;
	add.s32 	%r327, %r324, %r327;
	add.s32 	%r140, %r315, 1;
	@%p75 bra 	$L__BB0_88;
	setp.eq.s32 	%p76, %r282, %r140;
	mov.b32 	%r325, 0;
	@%p76 bra 	$L__BB0_84;
	add.s32 	%r272, %r140, %r21;
	mul.wide.u32 	%rd78, %r272, 4;
	add.s64 	%rd79, %rd1, %rd78;
	ld.global.u32 	%r273, [%rd79];
	setp.ne.s32 	%p77, %r273, 0;
	selp.u32 	%r325, 1, 0, %p77;
$L__BB0_84:
	setp.eq.s32 	%p78, %r19, 2;
	add.s32 	%r327, %r325, %r327;
	add.s32 	%r144, %r315, 2;
	@%p78 bra 	$L__BB0_88;
	setp.eq.s32 	%p79, %r282, %r144;
	mov.b32 	%r326, 0;
	@%p79 bra 	$L__BB0_87;
	add.s32 	%r275, %r144, %r21;
	mul.wide.u32 	%rd80, %r275, 4;
	add.s64 	%rd81, %rd1, %rd80;
	ld.global.u32 	%r276, [%rd81];
	setp.ne.s32 	%p80, %r276, 0;
	selp.u32 	%r326, 1, 0, %p80;
$L__BB0_87:
	add.s32 	%r327, %r326, %r327;
$L__BB0_88:
	setp.lt.u32 	%p81, %r327, %r152;
	@%p81 bra 	$L__BB0_90;
	mul.wide.u32 	%rd82, %r282, 552;
	add.s64 	%rd83, %rd2, %rd82;
	ld.global.u32 	%r277, [%rd83+516];
	add.s32 	%r278, %r277, 1;
	st.global.u32 	[%rd83+516], %r278;
$L__BB0_90:
	add.s32 	%r282, %r282, %r13;
	setp.lt.u32 	%p82, %r282, %r151;
	@%p82 bra 	$L__BB0_13;
	bra.uni 	$L__BB0_94;
$L__BB0_91:
	setp.gt.u32 	%p8, %r152, 1;
	@%p8 bra 	$L__BB0_93;
	mul.wide.u32 	%rd18, %r282, 552;
	add.s64 	%rd19, %rd2, %rd18;
	ld.global.u32 	%r161, [%rd19+516];
	add.s32 	%r162, %r161, 1;
	st.global.u32 	[%rd19+516], %r162;
$L__BB0_93:
	add.s32 	%r282, %r282, %r13;
	setp.lt.u32 	%p9, %r282, %r151;
	@%p9 bra 	$L__BB0_91;
$L__BB0_94:
	ret;

}


// ===== COMPILED SASS (sm_100) =====

	.target	sm_100

	.elftype	@"ET_EXEC"


//--------------------- .note.nv.tkinfo           --------------------------
	.section	.note.nv.tkinfo,"",@"SHT_NOTE"
	.sectionflags	@"SHF_NOTE_NV_TKINFO"
	.tkinfo
        /*0018*/ 	.word	0x00000002
        /*0030*/ 	.string	""
        /*0030*/ 	.string	"ptxas"
        /*0030*/ 	.string	"Cuda compilation tools, release 13.0, V13.0.88"
        /*0030*/ 	.string	"Build cuda_13.0.r13.0/compiler.36424714_0"
        /*0030*/ 	.string	"-arch sm_100 -m 64 "



//--------------------- .note.nv.cuinfo           --------------------------
	.section	.note.nv.cuinfo,"",@"SHT_NOTE"
	.sectionflags	@"SHF_NOTE_NV_CUINFO"
        /*0018*/ 	.short	0x0002
        /*001a*/ 	.short	0x0064
        /*001c*/ 	.short	0x0082
	.zero		2


//--------------------- .nv.info                  --------------------------
	.section	.nv.info,"",@"SHT_CUDA_INFO"
	.align	4


	//----- nvinfo : EIATTR_REGCOUNT
	.align		4
        /*0000*/ 	.byte	0x04, 0x2f
        /*0002*/ 	.short	(.L_1 - .L_0)
	.align		4
.L_0:
        /*0004*/ 	.word	index@(_Z16dev_region_queryP5PointiPifi)
        /*0008*/ 	.word	0x00000020


	//----- nvinfo : EIATTR_FRAME_SIZE
	.align		4
.L_1:
        /*000c*/ 	.byte	0x04, 0x11
        /*000e*/ 	.short	(.L_3 - .L_2)
	.align		4
.L_2:
        /*0010*/ 	.word	index@($__internal_0_$__cuda_sm20_sqrt_rn_f32_slowpath)
        /*0014*/ 	.word	0x00000000


	//----- nvinfo : EIATTR_FRAME_SIZE
	.align		4
.L_3:
        /*0018*/ 	.byte	0x04, 0x11
        /*001a*/ 	.short	(.L_5 - .L_4)
	.align		4
.L_4:
        /*001c*/ 	.word	index@(_Z16dev_region_queryP5PointiPifi)
        /*0020*/ 	.word	0x00000000


	//----- nvinfo : EIATTR_MIN_STACK_SIZE
	.align		4
.L_5:
        /*0024*/ 	.byte	0x04, 0x12
        /*0026*/ 	.short	(.L_7 - .L_6)
	.align		4
.L_6:
        /*0028*/ 	.word	index@(_Z16dev_region_queryP5PointiPifi)
        /*002c*/ 	.word	0x00000000
.L_7:


//--------------------- .nv.compat                --------------------------
	.section	.nv.compat,"",@"SHT_CUDA_COMPAT_INFO"
	.align	4
        /*0000*/ 	.byte	0x02, 0x09, 0x00, 0x00, 0x02, 0x02, 0x01, 0x00, 0x02, 0x05, 0x05, 0x00, 0x03, 0x07, 0x01, 0x01
        /*0010*/ 	.byte	0x02, 0x03, 0x00, 0x00, 0x02, 0x06, 0x01, 0x00, 0x04, 0x0b, 0x08, 0x00, 0x01, 0x00, 0x00, 0x00
        /*0020*/ 	.byte	0x00, 0x00, 0x00, 0x00


//--------------------- .nv.info._Z16dev_region_queryP5PointiPifi --------------------------
	.section	.nv.info._Z16dev_region_queryP5PointiPifi,"",@"SHT_CUDA_INFO"
	.sectionflags	@""
	.align	4


	//----- nvinfo : EIATTR_CUDA_API_VERSION
	.align		4
        /*0000*/ 	.byte	0x04, 0x37
        /*0002*/ 	.short	(.L_9 - .L_8)
.L_8:
        /*0004*/ 	.word	0x00000082


	//----- nvinfo : EIATTR_KPARAM_INFO
	.align		4
.L_9:
        /*0008*/ 	.byte	0x04, 0x17
        /*000a*/ 	.short	(.L_11 - .L_10)
.L_10:
        /*000c*/ 	.word	0x00000000
        /*0010*/ 	.short	0x0004
        /*0012*/ 	.short	0x001c
        /*0014*/ 	.byte	0x00, 0xf0, 0x11, 0x00


	//----- nvinfo : EIATTR_KPARAM_INFO
	.align		4
.L_11:
        /*0018*/ 	.byte	0x04, 0x17
        /*001a*/ 	.short	(.L_13 - .L_12)
.L_12:
        /*001c*/ 	.word	0x00000000
        /*0020*/ 	.short	0x0003
        /*0022*/ 	.short	0x0018
        /*0024*/ 	.byte	0x00, 0xf0, 0x11, 0x00


	//----- nvinfo : EIATTR_KPARAM_INFO
	.align		4
.L_13:
        /*0028*/ 	.byte	0x04, 0x17
        /*002a*/ 	.short	(.L_15 - .L_14)
.L_14:
        /*002c*/ 	.word	0x00000000
        /*0030*/ 	.short	0x0002
        /*0032*/ 	.short	0x0010
        /*0034*/ 	.byte	0x00, 0xf5, 0x21, 0x00


	//----- nvinfo : EIATTR_KPARAM_INFO
	.align		4
.L_15:
        /*0038*/ 	.byte	0x04, 0x17
        /*003a*/ 	.short	(.L_17 - .L_16)
.L_16:
        /*003c*/ 	.word	0x00000000
        /*0040*/ 	.short	0x0001
        /*0042*/ 	.short	0x0008
        /*0044*/ 	.byte	0x00, 0xf0, 0x11, 0x00


	//----- nvinfo : EIATTR_KPARAM_INFO
	.align		4
.L_17:
        /*0048*/ 	.byte	0x04, 0x17
        /*004a*/ 	.short	(.L_19 - .L_18)
.L_18:
        /*004c*/ 	.word	0x00000000
        /*0050*/ 	.short	0x0000
        /*0052*/ 	.short	0x0000
        /*0054*/ 	.byte	0x00, 0xf5, 0x21, 0x00


	//----- nvinfo : EIATTR_SPARSE_MMA_MASK
	.align		4
.L_19:
        /*0058*/ 	.byte	0x03, 0x50
        /*005a*/ 	.short	0x0000


	//----- nvinfo : EIATTR_MAXREG_COUNT
	.align		4
        /*005c*/ 	.byte	0x03, 0x1b
        /*005e*/ 	.short	0x00ff


	//----- nvinfo : EIATTR_NUM_BARRIERS
	.align		4
        /*0060*/ 	.byte	0x02, 0x4c
        /*0062*/ 	.byte	0x01
	.zero		1


	//----- nvinfo : EIATTR_MERCURY_ISA_VERSION
	.align		4
        /*0064*/ 	.byte	0x03, 0x5f
        /*0066*/ 	.short	0x0101


	//----- nvinfo : EIATTR_VRC_CTA_INIT_COUNT
	.align		4
        /*0068*/ 	.byte	0x02, 0x4a
	.zero		1
	.zero		1


	//----- nvinfo : EIATTR_EXIT_INSTR_OFFSETS
	.align		4
        /*006c*/ 	.byte	0x04, 0x1c
        /*006e*/ 	.short	(.L_21 - .L_20)


	//   ....[0]....
.L_20:
        /*0070*/ 	.word	0x00000980


	//   ....[1]....
        /*0074*/ 	.word	0x00000a90


	//   ....[2]....
        /*0078*/ 	.word	0x000021d0


	//----- nvinfo : EIATTR_CRS_STACK_SIZE
	.align		4
.L_21:
        /*007c*/ 	.byte	0x04, 0x1e
        /*007e*/ 	.short	(.L_23 - .L_22)
.L_22:
        /*0080*/ 	.word	0x00000000


	//----- nvinfo : EIATTR_CBANK_PARAM_SIZE
	.align		4
.L_23:
        /*0084*/ 	.byte	0x03, 0x19
        /*0086*/ 	.short	0x0020


	//----- nvinfo : EIATTR_PARAM_CBANK
	.align		4
        /*0088*/ 	.byte	0x04, 0x0a
        /*008a*/ 	.short	(.L_25 - .L_24)
	.align		4
.L_24:
        /*008c*/ 	.word	index@(.nv.constant0._Z16dev_region_queryP5PointiPifi)
        /*0090*/ 	.short	0x0380
        /*0092*/ 	.short	0x0020


	//----- nvinfo : EIATTR_SW_WAR
	.align		4
.L_25:
        /*0094*/ 	.byte	0x04, 0x36
        /*0096*/ 	.short	(.L_27 - .L_26)
.L_26:
        /*0098*/ 	.word	0x00000008
.L_27:


//--------------------- .nv.callgraph             --------------------------
	.section	.nv.callgraph,"",@"SHT_CUDA_CALLGRAPH"
	.align	4
	.sectionentsize	8
	.align		4
        /*0000*/ 	.word	0x00000000
	.align		4
        /*0004*/ 	.word	0xffffffff
	.align		4
        /*0008*/ 	.word	0x00000000
	.align		4
        /*000c*/ 	.word	0xfffffffe
	.align		4
        /*0010*/ 	.word	0x00000000
	.align		4
        /*0014*/ 	.word	0xfffffffd
	.align		4
        /*0018*/ 	.word	0x00000000
	.align		4
        /*001c*/ 	.word	0xfffffffc


//--------------------- .text._Z16dev_region_queryP5PointiPifi --------------------------
	.section	.text._Z16dev_region_queryP5PointiPifi,"ax",@progbits
	.align	128
        .global         _Z16dev_region_queryP5PointiPifi
        .type           _Z16dev_region_queryP5PointiPifi,@function
        .size           _Z16dev_region_queryP5PointiPifi,(.L_x_32 - _Z16dev_region_queryP5PointiPifi)
        .other          _Z16dev_region_queryP5PointiPifi,@"STO_CUDA_ENTRY STV_DEFAULT"
_Z16dev_region_queryP5PointiPifi:
.text._Z16dev_region_queryP5PointiPifi:
[----:B------:R-:W-:Y:S01]  /*0000*/  LDC R1, c[0x0][0x37c] ;  /* 0x0000df00ff017b82 */ /* 0x000fe20000000800 */
[----:B------:R-:W0:Y:S07]  /*0010*/  S2R R3, SR_TID.X ;  /* 0x0000000000037919 */ /* 0x000e2e0000002100 */
[----:B------:R-:W0:Y:S01]  /*0020*/  S2UR UR6, SR_CTAID.X ;  /* 0x00000000000679c3 */ /* 0x000e220000002500 */
[----:B------:R-:W1:Y:S01]  /*0030*/  LDCU UR4, c[0x0][0x388] ;  /* 0x00007100ff0477ac */ /* 0x000e620008000800 */
[----:B------:R-:W-:Y:S06]  /*0040*/  BSSY.RECONVERGENT B0, `(.L_x_0) ;  /* 0x0000091000007945 */ /* 0x000fec0003800200 */
[----:B------:R-:W0:Y:S01]  /*0050*/  LDC R10, c[0x0][0x360] ;  /* 0x0000d800ff0a7b82 */ /* 0x000e220000000800 */
[----:B-1----:R-:W-:Y:S01]  /*0060*/  IMAD.U32 R7, RZ, RZ, UR4 ;  /* 0x00000004ff077e24 */ /* 0x002fe2000f8e00ff */
[----:B------:R-:W1:Y:S03]  /*0070*/  LDCU.64 UR4, c[0x0][0x358] ;  /* 0x00006b00ff0477ac */ /* 0x000e660008000a00 */
[----:B------:R-:W-:-:S02]  /*0080*/  IMAD R11, R7, R7, RZ ;  /* 0x00000007070b7224 */ /* 0x000fc400078e02ff */
[----:B0-----:R-:W-:-:S05]  /*0090*/  IMAD R0, R10, UR6, R3 ;  /* 0x000000060a007c24 */ /* 0x001fca000f8e0203 */
[----:B------:R-:W-:-:S13]  /*00a0*/  ISETP.GE.U32.AND P0, PT, R0, R11, PT ;  /* 0x0000000b0000720c */ /* 0x000fda0003f06070 */
[----:B-1----:R-:W-:Y:S05]  /*00b0*/  @P0 BRA `(.L_x_1) ;  /* 0x0000000800240947 */ /* 0x002fea0003800000 */
[----:B------:R-:W0:Y:S01]  /*00c0*/  LDCU UR6, c[0x0][0x370] ;  /* 0x00006e00ff0677ac */ /* 0x000e220008000800 */
[----:B------:R-:W-:Y:S02]  /*00d0*/  IMAD.MOV.U32 R12, RZ, RZ, R0 ;  /* 0x000000ffff0c7224 */ /* 0x000fe400078e0000 */
[----:B0-----:R-:W-:-:S07]  /*00e0*/  IMAD R13, R10, UR6, RZ ;  /* 0x000000060a0d7c24 */ /* 0x001fce000f8e02ff */
.L_x_8:
[----:B0-----:R-:W0:Y:S01]  /*00f0*/  LDCU UR6, c[0x0][0x388] ;  /* 0x00007100ff0677ac */ /* 0x001e220008000800 */
[----:B------:R-:W-:Y:S01]  /*0100*/  BSSY.RECONVERGENT B1, `(.L_x_2) ;  /* 0x0000081000017945 */ /* 0x000fe20003800200 */
[----:B0-----:R-:W-:-:S04]  /*0110*/  MOV R7, UR6 ;  /* 0x0000000600077c02 */ /* 0x001fc80008000f00 */
[----:B------:R-:W0:Y:S01]  /*0120*/  I2F.U32.RP R4, R7 ;  /* 0x0000000700047306 */ /* 0x000e220000209000 */
[----:B------:R-:W-:-:S07]  /*0130*/  ISETP.NE.U32.AND P2, PT, R7, RZ, PT ;  /* 0x000000ff0700720c */ /* 0x000fce0003f45070 */
[----:B0-----:R-:W0:Y:S02]  /*0140*/  MUFU.RCP R4, R4 ;  /* 0x0000000400047308 */ /* 0x001e240000001000 */
[----:B0-----:R-:W-:-:S06]  /*0150*/  VIADD R2, R4, 0xffffffe ;  /* 0x0ffffffe04027836 */ /* 0x001fcc0000000000 */
[----:B------:R0:W1:Y:S02]  /*0160*/  F2I.FTZ.U32.TRUNC.NTZ R3, R2 ;  /* 0x0000000200037305 */ /* 0x000064000021f000 */
[----:B0-----:R-:W-:Y:S02]  /*0170*/  HFMA2 R2, -RZ, RZ, 0, 0 ;  /* 0x00000000ff027431 */ /* 0x001fe400000001ff */
[----:B-1----:R-:W-:-:S04]  /*0180*/  IMAD R5, R3, R7, RZ ;  /* 0x0000000703057224 */ /* 0x002fc800078e02ff */
[----:B------:R-:W-:-:S04]  /*0190*/  IMAD.MOV R5, RZ, RZ, -R5 ;  /* 0x000000ffff057224 */ /* 0x000fc800078e0a05 */
[----:B------:R-:W-:-:S06]  /*01a0*/  IMAD.HI.U32 R3, R3, R5, R2 ;  /* 0x0000000503037227 */ /* 0x000fcc00078e0002 */
[----:B------:R-:W-:-:S04]  /*01b0*/  IMAD.HI.U32 R14, R3, R12, RZ ;  /* 0x0000000c030e7227 */ /* 0x000fc800078e00ff */
[----:B------:R-:W-:-:S04]  /*01c0*/  IMAD.MOV R6, RZ, RZ, -R14 ;  /* 0x000000ffff067224 */ /* 0x000fc800078e0a0e */
[----:B------:R-:W-:-:S05]  /*01d0*/  IMAD R6, R7, R6, R12 ;  /* 0x0000000607067224 */ /* 0x000fca00078e020c */
[----:B------:R-:W-:-:S13]  /*01e0*/  ISETP.GE.U32.AND P0, PT, R6, R7, PT ;  /* 0x000000070600720c */ /* 0x000fda0003f06070 */
[----:B------:R-:W-:Y:S01]  /*01f0*/  @P0 IMAD.IADD R6, R6, 0x1, -R7 ;  /* 0x0000000106060824 */ /* 0x000fe200078e0a07 */
[----:B------:R-:W-:-:S04]  /*0200*/  @P0 IADD3 R14, PT, PT, R14, 0x1, RZ ;  /* 0x000000010e0e0810 */ /* 0x000fc80007ffe0ff */
[----:B------:R-:W-:-:S13]  /*0210*/  ISETP.GE.U32.AND P1, PT, R6, R7, PT ;  /* 0x000000070600720c */ /* 0x000fda0003f26070 */
[----:B------:R-:W-:Y:S01]  /*0220*/  @P1 VIADD R14, R14, 0x1 ;  /* 0x000000010e0e1836 */ /* 0x000fe20000000000 */
[----:B------:R-:W-:-:S05]  /*0230*/  @!P2 LOP3.LUT R14, RZ, R7, RZ, 0x33, !PT ;  /* 0x00000007ff0ea212 */ /* 0x000fca00078e33ff */
[----:B------:R-:W-:-:S04]  /*0240*/  IMAD.MOV R15, RZ, RZ, -R14 ;  /* 0x000000ffff0f7224 */ /* 0x000fc800078e0a0e */
[----:B------:R-:W-:-:S05]  /*0250*/  IMAD R15, R7, R15, R12 ;  /* 0x0000000f070f7224 */ /* 0x000fca00078e020c */
[----:B------:R-:W-:-:S13]  /*0260*/  ISETP.GT.U32.AND P0, PT, R14, R15, PT ;  /* 0x0000000f0e00720c */ /* 0x000fda0003f04070 */
[----:B------:R-:W-:Y:S05]  /*0270*/  @P0 BRA `(.L_x_3) ;  /* 0x0000000400a40947 */ /* 0x000fea0003800000 */
[----:B------:R-:W0:Y:S01]  /*0280*/  LDC.64 R2, c[0x0][0x380] ;  /* 0x0000e000ff027b82 */ /* 0x000e220000000a00 */
[----:B------:R-:W-:Y:S01]  /*0290*/  CS2R R16, SRZ ;  /* 0x0000000000107805 */ /* 0x000fe2000001ff00 */
[----:B0-----:R-:W-:-:S04]  /*02a0*/  IMAD.WIDE.U32 R4, R14, 0x228, R2 ;  /* 0x000002280e047825 */ /* 0x001fc800078e0002 */
[----:B------:R-:W-:-:S07]  /*02b0*/  IMAD.WIDE.U32 R2, R15, 0x228, R2 ;  /* 0x000002280f027825 */ /* 0x000fce00078e0002 */
.L_x_4:
[----:B------:R-:W-:-:S04]  /*02c0*/  IMAD.WIDE.U32 R8, R17, 0x4, R4 ;  /* 0x0000000411087825 */ /* 0x000fc800078e0004 */
[----:B------:R-:W-:Y:S01]  /*02d0*/  IMAD.WIDE.U32 R6, R17, 0x4, R2 ;  /* 0x0000000411067825 */ /* 0x000fe200078e0002 */
[----:B------:R-:W2:Y:S04]  /*02e0*/  LDG.E R19, desc[UR4][R8.64] ;  /* 0x0000000408137981 */ /* 0x000ea8000c1e1900 */
[----:B------:R-:W2:Y:S04]  /*02f0*/  LDG.E R22, desc[UR4][R6.64] ;  /* 0x0000000406167981 */ /* 0x000ea8000c1e1900 */
[----:B------:R-:W3:Y:S04]  /*0300*/  LDG.E R26, desc[UR4][R8.64+0x4] ;  /* 0x00000404081a7981 */ /* 0x000ee8000c1e1900 */
[----:B------:R-:W3:Y:S04]  /*0310*/  LDG.E R27, desc[UR4][R6.64+0x4] ;  /* 0x00000404061b7981 */ /* 0x000ee8000c1e1900 */
[----:B------:R-:W4:Y:S04]  /*0320*/  LDG.E R18, desc[UR4][R8.64+0x8] ;  /* 0x0000080408127981 */ /* 0x000f28000c1e1900 */
[----:B------:R-:W4:Y:S04]  /*0330*/  LDG.E R21, desc[UR4][R6.64+0x8] ;  /* 0x0000080406157981 */ /* 0x000f28000c1e1900 */
[----:B------:R-:W5:Y:S04]  /*0340*/  LDG.E R20, desc[UR4][R8.64+0xc] ;  /* 0x00000c0408147981 */ /* 0x000f68000c1e1900 */
[----:B------:R-:W5:Y:S04]  /*0350*/  LDG.E R23, desc[UR4][R6.64+0xc] ;  /* 0x00000c0406177981 */ /* 0x000f68000c1e1900 */
[----:B------:R-:W5:Y:S01]  /*0360*/  LDG.E R25, desc[UR4][R6.64+0x10] ;  /* 0x0000100406197981 */ /* 0x000f62000c1e1900 */
[----:B--2---:R-:W-:-:S03]  /*0370*/  FADD R19, R19, -R22 ;  /* 0x8000001613137221 */ /* 0x004fc60000000000 */
[----:B------:R-:W2:Y:S01]  /*0380*/  LDG.E R22, desc[UR4][R8.64+0x10] ;  /* 0x0000100408167981 */ /* 0x000ea2000c1e1900 */
[----:B------:R-:W-:-:S03]  /*0390*/  FFMA R24, R19, R19, R16 ;  /* 0x0000001313187223 */ /* 0x000fc60000000010 */
[----:B------:R-:W2:Y:S04]  /*03a0*/  LDG.E R19, desc[UR4][R8.64+0x14] ;  /* 0x0000140408137981 */ /* 0x000ea8000c1e1900 */
[----:B------:R-:W2:Y:S01]  /*03b0*/  LDG.E R16, desc[UR4][R6.64+0x14] ;  /* 0x0000140406107981 */ /* 0x000ea2000c1e1900 */
[----:B---3--:R-:W-:-:S04]  /*03c0*/  FADD R27, R26, -R27 ;  /* 0x8000001b1a1b7221 */ /* 0x008fc80000000000 */
[----:B------:R-:W-:Y:S01]  /*03d0*/  FFMA R24, R27, R27, R24 ;  /* 0x0000001b1b187223 */ /* 0x000fe20000000018 */
[----:B----4-:R-:W-:Y:S02]  /*03e0*/  FADD R27, R18, -R21 ;  /* 0x80000015121b7221 */ /* 0x010fe40000000000 */
[----:B------:R-:W3:Y:S02]  /*03f0*/  LDG.E R21, desc[UR4][R8.64+0x18] ;  /* 0x0000180408157981 */ /* 0x000ee4000c1e1900 */
[----:B------:R-:W-:Y:S02]  /*0400*/  FFMA R24, R27, R27, R24 ;  /* 0x0000001b1b187223 */ /* 0x000fe40000000018 */
[----:B------:R-:W3:Y:S01]  /*0410*/  LDG.E R18, desc[UR4][R6.64+0x18] ;  /* 0x0000180406127981 */ /* 0x000ee2000c1e1900 */
[----:B-----5:R-:W-:-:S03]  /*0420*/  FADD R23, R20, -R23 ;  /* 0x8000001714177221 */ /* 0x020fc60000000000 */
[----:B------:R-:W4:Y:S01]  /*0430*/  LDG.E R20, desc[UR4][R8.64+0x1c] ;  /* 0x00001c0408147981 */ /* 0x000f22000c1e1900 */
[----:B------:R-:W-:-:S03]  /*0440*/  FFMA R24, R23, R23, R24 ;  /* 0x0000001717187223 */ /* 0x000fc60000000018 */
[----:B------:R-:W4:Y:S04]  /*0450*/  LDG.E R23, desc[UR4][R6.64+0x1c] ;  /* 0x00001c0406177981 */ /* 0x000f28000c1e1900 */
[----:B------:R-:W5:Y:S01]  /*0460*/  LDG.E R27, desc[UR4][R6.64+0x24] ;  /* 0x00002404061b7981 */ /* 0x000f62000c1e1900 */
[----:B--2---:R-:W-:-:S03]  /*0470*/  FADD R25, R22, -R25 ;  /* 0x8000001916197221 */ /* 0x004fc60000000000 */
[----:B------:R-:W2:Y:S01]  /*0480*/  LDG.E R22, desc[UR4][R6.64+0x20] ;  /* 0x0000200406167981 */ /* 0x000ea2000c1e1900 */
[----:B------:R-:W-:-:S03]  /*0490*/  FFMA R26, R25, R25, R24 ;  /* 0x00000019191a7223 */ /* 0x000fc60000000018 */
[----:B------:R-:W2:Y:S04]  /*04a0*/  LDG.E R25, desc[UR4][R8.64+0x20] ;  /* 0x0000200408197981 */ /* 0x000ea8000c1e1900 */
[----:B------:R-:W5:Y:S01]  /*04b0*/  LDG.E R24, desc[UR4][R8.64+0x24] ;  /* 0x0000240408187981 */ /* 0x000f62000c1e1900 */
[----:B------:R-:W-:-:S03]  /*04c0*/  FADD R19, R19, -R16 ;  /* 0x8000001013137221 */ /* 0x000fc60000000000 */
[----:B------:R-:W5:Y:S01]  /*04d0*/  LDG.E R16, desc[UR4][R8.64+0x28] ;  /* 0x0000280408107981 */ /* 0x000f62000c1e1900 */
[----:B------:R-:W-:-:S03]  /*04e0*/  FFMA R26, R19, R19, R26 ;  /* 0x00000013131a7223 */ /* 0x000fc6000000001a */
[----:B------:R-:W5:Y:S01]  /*04f0*/  LDG.E R19, desc[UR4][R6.64+0x28] ;  /* 0x0000280406137981 */ /* 0x000f62000c1e1900 */
[----:B---3--:R-:W-:-:S03]  /*0500*/  FADD R21, R21, -R18 ;  /* 0x8000001215157221 */ /* 0x008fc60000000000 */
[----:B------:R-:W3:Y:S01]  /*0510*/  LDG.E R18, desc[UR4][R6.64+0x2c] ;  /* 0x00002c0406127981 */ /* 0x000ee2000c1e1900 */
[----:B------:R-:W-:-:S03]  /*0520*/  FFMA R26, R21, R21, R26 ;  /* 0x00000015151a7223 */ /* 0x000fc6000000001a */
[----:B------:R-:W3:Y:S01]  /*0530*/  LDG.E R21, desc[UR4][R8.64+0x2c] ;  /* 0x00002c0408157981 */ /* 0x000ee2000c1e1900 */
[----:B----4-:R-:W-:-:S03]  /*0540*/  FADD R23, R20, -R23 ;  /* 0x8000001714177221 */ /* 0x010fc60000000000 */
[----:B------:R-:W4:Y:S01]  /*0550*/  LDG.E R20, desc[UR4][R8.64+0x30] ;  /* 0x0000300408147981 */ /* 0x000f22000c1e1900 */
[----:B------:R-:W-:-:S03]  /*0560*/  FFMA R26, R23, R23, R26 ;  /* 0x00000017171a7223 */ /* 0x000fc6000000001a */
[----:B------:R-:W4:Y:S01]  /*0570*/  LDG.E R23, desc[UR4][R6.64+0x30] ;  /* 0x0000300406177981 */ /* 0x000f22000c1e1900 */
[----:B--2---:R-:W-:-:S03]  /*0580*/  FADD R25, R25, -R22 ;  /* 0x8000001619197221 */ /* 0x004fc60000000000 */
[----:B------:R-:W2:Y:S01]  /*0590*/  LDG.E R22, desc[UR4][R6.64+0x34] ;  /* 0x0000340406167981 */ /* 0x000ea2000c1e1900 */
[----:B-----5:R-:W-:Y:S01]  /*05a0*/  FADD R27, R24, -R27 ;  /* 0x8000001b181b7221 */ /* 0x020fe20000000000 */
[----:B------:R-:W-:Y:S02]  /*05b0*/  FFMA R26, R25, R25, R26 ;  /* 0x00000019191a7223 */ /* 0x000fe4000000001a */
[----:B------:R-:W5:Y:S02]  /*05c0*/  LDG.E R25, desc[UR4][R8.64+0x38] ;  /* 0x0000380408197981 */ /* 0x000f64000c1e1900 */
[----:B------:R-:W-:Y:S02]  /*05d0*/  FFMA R24, R27, R27, R26 ;  /* 0x0000001b1b187223 */ /* 0x000fe4000000001a */
[----:B------:R-:W2:Y:S01]  /*05e0*/  LDG.E R27, desc[UR4][R8.64+0x34] ;  /* 0x00003404081b7981 */ /* 0x000ea2000c1e1900 */
[----:B------:R-:W-:-:S03]  /*05f0*/  FADD R29, R16, -R19 ;  /* 0x80000013101d7221 */ /* 0x000fc60000000000 */
[----:B------:R-:W5:Y:S04]  /*0600*/  LDG.E R16, desc[UR4][R6.64+0x38] ;  /* 0x0000380406107981 */ /* 0x000f68000c1e1900 */
[----:B------:R-:W5:Y:S04]  /*0610*/  LDG.E R26, desc[UR4][R8.64+0x3c] ;  /* 0x00003c04081a7981 */ /* 0x000f68000c1e1900 */
[----:B------:R-:W5:Y:S01]  /*0620*/  LDG.E R19, desc[UR4][R6.64+0x3c] ;  /* 0x00003c0406137981 */ /* 0x000f62000c1e1900 */
[----:B------:R-:W-:Y:S01]  /*0630*/  FFMA R24, R29, R29, R24 ;  /* 0x0000001d1d187223 */ /* 0x000fe20000000018 */
[----:B---3--:R-:W-:Y:S01]  /*0640*/  FADD R21, R21, -R18 ;  /* 0x8000001215157221 */ /* 0x008fe20000000000 */
[----:B------:R-:W-:Y:S01]  /*0650*/  IADD3 R17, PT, PT, R17, 0x10, RZ ;  /* 0x0000001011117810 */ /* 0x000fe20007ffe0ff */
[----:B----4-:R-:W-:-:S02]  /*0660*/  FADD R23, R20, -R23 ;  /* 0x8000001714177221 */ /* 0x010fc40000000000 */
[----:B------:R-:W-:Y:S01]  /*0670*/  FFMA R24, R21, R21, R24 ;  /* 0x0000001515187223 */ /* 0x000fe20000000018 */
[----:B------:R-:W-:-:S03]  /*0680*/  ISETP.NE.AND P0, PT, R17, 0x80, PT ;  /* 0x000000801100780c */ /* 0x000fc60003f05270 */
[----:B------:R-:W-:Y:S01]  /*0690*/  FFMA R24, R23, R23, R24 ;  /* 0x0000001717187223 */ /* 0x000fe20000000018 */
[----:B--2---:R-:W-:-:S04]  /*06a0*/  FADD R27, R27, -R22 ;  /* 0x800000161b1b7221 */ /* 0x004fc80000000000 */
[----:B------:R-:W-:Y:S01]  /*06b0*/  FFMA R24, R27, R27, R24 ;  /* 0x0000001b1b187223 */ /* 0x000fe20000000018 */
[----:B-----5:R-:W-:-:S04]  /*06c0*/  FADD R25, R25, -R16 ;  /* 0x8000001019197221 */ /* 0x020fc80000000000 */
[----:B------:R-:W-:Y:S01]  /*06d0*/  FFMA R24, R25, R25, R24 ;  /* 0x0000001919187223 */ /* 0x000fe20000000018 */
[----:B------:R-:W-:-:S04]  /*06e0*/  FADD R19, R26, -R19 ;  /* 0x800000131a137221 */ /* 0x000fc80000000000 */
[----:B------:R-:W-:Y:S01]  /*06f0*/  FFMA R16, R19, R19, R24 ;  /* 0x0000001313107223 */ /* 0x000fe20000000018 */
[----:B------:R-:W-:Y:S06]  /*0700*/  @P0 BRA `(.L_x_4) ;  /* 0xfffffff800ec0947 */ /* 0x000fec000383ffff */
[----:B------:R-:W-:Y:S01]  /*0710*/  VIADD R2, R16, 0xf3000000 ;  /* 0xf300000010027836 */ /* 0x000fe20000000000 */
[----:B------:R0:W1:Y:S01]  /*0720*/  MUFU.RSQ R5, R16 ;  /* 0x0000001000057308 */ /* 0x0000620000001400 */
[----:B------:R-:W-:Y:S03]  /*0730*/  BSSY.RECONVERGENT B2, `(.L_x_5) ;  /* 0x000000b000027945 */ /* 0x000fe60003800200 */
[----:B------:R-:W-:-:S13]  /*0740*/  ISETP.GT.U32.AND P0, PT, R2, 0x727fffff, PT ;  /* 0x727fffff0200780c */ /* 0x000fda0003f04070 */
[----:B01----:R-:W-:Y:S05]  /*0750*/  @!P0 BRA `(.L_x_6) ;  /* 0x0000000000108947 */ /* 0x003fea0003800000 */
[----:B------:R-:W-:-:S07]  /*0760*/  MOV R7, 0x780 ;  /* 0x0000078000077802 */ /* 0x000fce0000000f00 */
[----:B------:R-:W-:Y:S05]  /*0770*/  CALL.REL.NOINC `($__internal_0_$__cuda_sm20_sqrt_rn_f32_slowpath) ;  /* 0x0000001800987944 */ /* 0x000fea0003c00000 */
[----:B------:R-:W-:Y:S01]  /*0780*/  IMAD.MOV.U32 R2, RZ, RZ, R16 ;  /* 0x000000ffff027224 */ /* 0x000fe200078e0010 */
[----:B------:R-:W-:Y:S06]  /*0790*/  BRA `(.L_x_7) ;  /* 0x0000000000107947 */ /* 0x000fec0003800000 */
.L_x_6:
[----:B------:R-:W-:Y:S01]  /*07a0*/  FMUL.FTZ R3, R16, R5 ;  /* 0x0000000510037220 */ /* 0x000fe20000410000 */
[----:B------:R-:W-:-:S03]  /*07b0*/  FMUL.FTZ R4, R5, 0.5 ;  /* 0x3f00000005047820 */ /* 0x000fc60000410000 */
[----:B------:R-:W-:-:S04]  /*07c0*/  FFMA R2, -R3, R3, R16 ;  /* 0x0000000303027223 */ /* 0x000fc80000000110 */
[----:B------:R-:W-:-:S07]  /*07d0*/  FFMA R2, R2, R4, R3 ;  /* 0x0000000402027223 */ /* 0x000fce0000000003 */
.L_x_7:
[----:B------:R-:W-:Y:S05]  /*07e0*/  BSYNC.RECONVERGENT B2 ;  /* 0x0000000000027941 */ /* 0x000fea0003800200 */
.L_x_5:
[----:B------:R-:W0:Y:S01]  /*07f0*/  LDCU UR6, c[0x0][0x398] ;  /* 0x00007300ff0677ac */ /* 0x000e220008000800 */
[----:B------:R-:W1:Y:S01]  /*0800*/  LDCU.64 UR8, c[0x0][0x390] ;  /* 0x00007200ff0877ac */ /* 0x000e620008000a00 */
[----:B0-----:R-:W-:Y:S01]  /*0810*/  FSETP.GTU.AND P0, PT, R2, UR6, PT ;  /* 0x0000000602007c0b */ /* 0x001fe2000bf0c000 */
[----:B------:R-:W0:-:S12]  /*0820*/  LDCU UR6, c[0x0][0x388] ;  /* 0x00007100ff0677ac */ /* 0x000e180008000800 */
[----:B-1----:R-:W-:Y:S01]  /*0830*/  @P0 MOV R8, UR8 ;  /* 0x0000000800080c02 */ /* 0x002fe20008000f00 */
[----:B------:R-:W-:-:S04]  /*0840*/  @P0 IMAD.U32 R9, RZ, RZ, UR9 ;  /* 0x00000009ff090e24 */ /* 0x000fc8000f8e00ff */
[----:B------:R-:W-:-:S05]  /*0850*/  @P0 IMAD.WIDE.U32 R2, R12, 0x4, R8 ;  /* 0x000000040c020825 */ /* 0x000fca00078e0008 */
[----:B------:R-:W2:Y:S01]  /*0860*/  @P0 LDG.E R17, desc[UR4][R2.64] ;  /* 0x0000000402110981 */ /* 0x000ea2000c1e1900 */
[----:B0-----:R-:W-:Y:S01]  /*0870*/  IMAD.U32 R7, RZ, RZ, UR6 ;  /* 0x00000006ff077e24 */ /* 0x001fe2000f8e00ff */
[----:B------:R-:W-:Y:S01]  /*0880*/  @!P0 MOV R8, UR8 ;  /* 0x0000000800088c02 */ /* 0x000fe20008000f00 */
[----:B------:R-:W-:Y:S02]  /*0890*/  @!P0 IMAD.U32 R9, RZ, RZ, UR9 ;  /* 0x00000009ff098e24 */ /* 0x000fe4000f8e00ff */
[----:B------:R-:W-:Y:S02]  /*08a0*/  IMAD R5, R15, R7, R14 ;  /* 0x000000070f057224 */ /* 0x000fe400078e020e */
[----:B------:R-:W-:Y:S02]  /*08b0*/  @!P0 IMAD.MOV.U32 R15, RZ, RZ, 0x1 ;  /* 0x00000001ff0f8424 */ /* 0x000fe400078e00ff */
[----:B------:R-:W-:-:S04]  /*08c0*/  IMAD.WIDE.U32 R4, R5, 0x4, R8 ;  /* 0x0000000405047825 */ /* 0x000fc800078e0008 */
[----:B------:R-:W-:-:S05]  /*08d0*/  @!P0 IMAD.WIDE.U32 R8, R12, 0x4, R8 ;  /* 0x000000040c088825 */ /* 0x000fca00078e0008 */
[----:B------:R0:W-:Y:S01]  /*08e0*/  @!P0 STG.E desc[UR4][R8.64], R15 ;  /* 0x0000000f08008986 */ /* 0x0001e2000c101904 */
[----:B------:R-:W-:-:S05]  /*08f0*/  @!P0 MOV R17, 0x1 ;  /* 0x0000000100118802 */ /* 0x000fca0000000f00 */
[----:B--2---:R0:W-:Y:S02]  /*0900*/  STG.E desc[UR4][R4.64], R17 ;  /* 0x0000001104007986 */ /* 0x0041e4000c101904 */
.L_x_3:
[----:B------:R-:W-:Y:S05]  /*0910*/  BSYNC.RECONVERGENT B1 ;  /* 0x0000000000017941 */ /* 0x000fea0003800200 */
.L_x_2:
[----:B------:R-:W-:-:S05]  /*0920*/  IMAD.IADD R12, R13, 0x1, R12 ;  /* 0x000000010d0c7824 */ /* 0x000fca00078e020c */
[----:B------:R-:W-:-:S13]  /*0930*/  ISETP.GE.U32.AND P0, PT, R12, R11, PT ;  /* 0x0000000b0c00720c */ /* 0x000fda0003f06070 */
[----:B------:R-:W-:Y:S05]  /*0940*/  @!P0 BRA `(.L_x_8) ;  /* 0xfffffff400e88947 */ /* 0x000fea000383ffff */
.L_x_1:
[----:B------:R-:W-:Y:S05]  /*0950*/  BSYNC.RECONVERGENT B0 ;  /* 0x0000000000007941 */ /* 0x000fea0003800200 */
.L_x_0:
[----:B------:R-:W-:Y:S01]  /*0960*/  BAR.SYNC.DEFER_BLOCKING 0x0 ;  /* 0x0000000000007b1d */ /* 0x000fe20000010000 */
[----:B------:R-:W-:-:S13]  /*0970*/  ISETP.GE.U32.AND P0, PT, R0, R7, PT ;  /* 0x000000070000720c */ /* 0x000fda0003f06070 */
[----:B------:R-:W-:Y:S05]  /*0980*/  @P0 EXIT ;  /* 0x000000000000094d */ /* 0x000fea0003800000 */
[----:B------:R-:W1:Y:S01]  /*0990*/  LDCU UR6, c[0x0][0x370] ;  /* 0x00006e00ff0677ac */ /* 0x000e620008000800 */
[----:B------:R-:W-:Y:S01]  /*09a0*/  ISETP.GT.AND P0, PT, R7, RZ, PT ;  /* 0x000000ff0700720c */ /* 0x000fe20003f04270 */
[----:B------:R-:W2:Y:S01]  /*09b0*/  LDCU UR7, c[0x0][0x388] ;  /* 0x00007100ff0777ac */ /* 0x000ea20008000800 */
[----:B-1----:R-:W-:-:S11]  /*09c0*/  IMAD R3, R10, UR6, RZ ;  /* 0x000000060a037c24 */ /* 0x002fd6000f8e02ff */
[----:B------:R-:W-:Y:S05]  /*09d0*/  @P0 BRA `(.L_x_9) ;  /* 0x0000000000300947 */ /* 0x000fea0003800000 */
[----:B------:R-:W1:Y:S08]  /*09e0*/  LDC R2, c[0x0][0x39c] ;  /* 0x0000e700ff027b82 */ /* 0x000e700000000800 */
[----:B------:R-:W3:Y:S01]  /*09f0*/  LDC.64 R6, c[0x0][0x380] ;  /* 0x0000e000ff067b82 */ /* 0x000ee20000000a00 */
[----:B-1----:R-:W-:-:S13]  /*0a00*/  ISETP.GT.U32.AND P0, PT, R2, 0x1, PT ;  /* 0x000000010200780c */ /* 0x002fda0003f04070 */
.L_x_11:
[----:B-1----:R-:W-:Y:S05]  /*0a10*/  @P0 BRA `(.L_x_10) ;  /* 0x0000000000100947 */ /* 0x002fea0003800000 */
[----:B0--3--:R-:W-:-:S05]  /*0a20*/  IMAD.WIDE.U32 R4, R0, 0x228, R6 ;  /* 0x0000022800047825 */ /* 0x009fca00078e0006 */
[----:B------:R-:W3:Y:S02]  /*0a30*/  LDG.E R2, desc[UR4][R4.64+0x204] ;  /* 0x0002040404027981 */ /* 0x000ee4000c1e1900 */
[----:B---3--:R-:W-:-:S05]  /*0a40*/  VIADD R9, R2, 0x1 ;  /* 0x0000000102097836 */ /* 0x008fca0000000000 */
[----:B------:R1:W-:Y:S02]  /*0a50*/  STG.E desc[UR4][R4.64+0x204], R9 ;  /* 0x0002040904007986 */ /* 0x0003e4000c101904 */
.L_x_10:
[----:B------:R-:W-:-:S04]  /*0a60*/  IADD3 R0, PT, PT, R3, R0, RZ ;  /* 0x0000000003007210 */ /* 0x000fc80007ffe0ff */
[----:B--2---:R-:W-:-:S13]  /*0a70*/  ISETP.GE.U32.AND P1, PT, R0, UR7, PT ;  /* 0x0000000700007c0c */ /* 0x004fda000bf26070 */
[----:B------:R-:W-:Y:S05]  /*0a80*/  @!P1 BRA `(.L_x_11) ;  /* 0xfffffffc00e09947 */ /* 0x000fea000383ffff */
[----:B------:R-:W-:Y:S05]  /*0a90*/  EXIT ;  /* 0x000000000000794d */ /* 0x000fea0003800000 */
.L_x_9:
[C---:B------:R-:W-:Y:S02]  /*0aa0*/  LOP3.LUT R2, R7.reuse, 0xf, RZ, 0xc0, !PT ;  /* 0x0000000f07027812 */ /* 0x040fe400078ec0ff */
[----:B0-----:R-:W-:-:S03]  /*0ab0*/  LOP3.LUT R4, R7, 0x7, RZ, 0xc0, !PT ;  /* 0x0000000707047812 */ /* 0x001fc600078ec0ff */
[----:B------:R-:W-:Y:S02]  /*0ac0*/  VIADD R5, R2, 0xffffffff ;  /* 0xffffffff02057836 */ /* 0x000fe40000000000 */
[----:B------:R-:W-:-:S03]  /*0ad0*/  VIADD R6, R4, 0xffffffff ;  /* 0xffffffff04067836 */ /* 0x000fc60000000000 */
[----:B------:R-:W-:Y:S02]  /*0ae0*/  ISETP.GE.U32.AND P0, PT, R5, 0x7, PT ;  /* 0x000000070500780c */ /* 0x000fe40003f06070 */
[----:B------:R-:W-:Y:S02]  /*0af0*/  ISETP.GE.U32.AND P1, PT, R6, 0x3, PT ;  /* 0x000000030600780c */ /* 0x000fe40003f26070 */
[C---:B------:R-:W-:Y:S02]  /*0b00*/  LOP3.LUT R5, R7.reuse, 0x7ffffff0, RZ, 0xc0, !PT ;  /* 0x7ffffff007057812 */ /* 0x040fe400078ec0ff */
[----:B------:R-:W-:-:S09]  /*0b10*/  LOP3.LUT R6, R7, 0x3, RZ, 0xc0, !PT ;  /* 0x0000000307067812 */ /* 0x000fd200078ec0ff */
.L_x_29:
[----:B0-----:R-:W0:Y:S01]  /*0b20*/  LDC R9, c[0x0][0x388] ;  /* 0x0000e200ff097b82 */ /* 0x001e220000000800 */
[----:B------:R-:W-:Y:S02]  /*0b30*/  HFMA2 R8, -RZ, RZ, 0, 5.9604644775390625e-08 ;  /* 0x00000001ff087431 */ /* 0x000fe400000001ff */
[----:B------:R-:W-:Y:S01]  /*0b40*/  IMAD.MOV.U32 R7, RZ, RZ, RZ ;  /* 0x000000ffff077224 */ /* 0x000fe200078e00ff */
[----:B0-----:R-:W-:-:S13]  /*0b50*/  ISETP.GE.U32.AND P2, PT, R9, 0x10, PT ;  /* 0x000000100900780c */ /* 0x001fda0003f46070 */
[----:B------:R-:W-:Y:S05]  /*0b60*/  @!P2 BRA `(.L_x_12) ;  /* 0x00000008007ca947 */ /* 0x000fea0003800000 */
[----:B------:R-:W-:Y:S01]  /*0b70*/  BSSY.RECONVERGENT B0, `(.L_x_13) ;  /* 0x000009d000007945 */ /* 0x000fe20003800200 */
[----:B------:R-:W-:Y:S01]  /*0b80*/  IMAD R7, R0, R9, 0x7 ;  /* 0x0000000700077424 */ /* 0x000fe200078e0209 */
[----:B------:R-:W-:Y:S01]  /*0b90*/  MOV R8, 0x1 ;  /* 0x0000000100087802 */ /* 0x000fe20000000f00 */
[----:B------:R-:W-:Y:S02]  /*0ba0*/  IMAD.MOV R9, RZ, RZ, -R0 ;  /* 0x000000ffff097224 */ /* 0x000fe400078e0a00 */
[----:B------:R-:W-:-:S07]  /*0bb0*/  IMAD.MOV.U32 R12, RZ, RZ, RZ ;  /* 0x000000ffff0c7224 */ /* 0x000fce00078e00ff */
.L_x_14:
[----:B------:R-:W-:Y:S01]  /*0bc0*/  VIADD R11, R12, 0x1 ;  /* 0x000000010c0b7836 */ /* 0x000fe20000000000 */
[----:B------:R-:W-:-:S04]  /*0bd0*/  ISETP.NE.AND P4, PT, R9, RZ, PT ;  /* 0x000000ff0900720c */ /* 0x000fc80003f85270 */
[----:B------:R-:W-:Y:S02]  /*0be0*/  ISETP.NE.AND P6, PT, R0, R11, PT ;  /* 0x0000000b0000720c */ /* 0x000fe40003fc5270 */
[----:B------:R-:W-:-:S04]  /*0bf0*/  IADD3 R11, PT, PT, R12, 0x2, RZ ;  /* 0x000000020c0b7810 */ /* 0x000fc80007ffe0ff */
[----:B------:R-:W-:-:S03]  /*0c00*/  ISETP.NE.AND P5, PT, R0, R11, PT ;  /* 0x0000000b0000720c */ /* 0x000fc60003fa5270 */
[----:B------:R-:W0:Y:S01]  /*0c10*/  @P4 LDC.64 R14, c[0x0][0x390] ;  /* 0x0000e400ff0e4b82 */ /* 0x000e220000000a00 */
[----:B------:R-:W-:-:S03]  /*0c20*/  VIADD R17, R12, 0x3 ;  /* 0x000000030c117836 */ /* 0x000fc60000000000 */
[----:B------:R-:W-:-:S04]  /*0c30*/  @P6 VIADD R11, R7, 0xfffffffa ;  /* 0xfffffffa070b6836 */ /* 0x000fc80000000000 */
[----:B------:R-:W1:Y:S01]  /*0c40*/  @P6 LDC.64 R18, c[0x0][0x390] ;  /* 0x0000e400ff126b82 */ /* 0x000e620000000a00 */
[----:B------:R-:W-:Y:S02]  /*0c50*/  ISETP.NE.AND P2, PT, R0, R17, PT ;  /* 0x000000110000720c */ /* 0x000fe40003f45270 */
[----:B------:R-:W-:-:S05]  /*0c60*/  @P4 IADD3 R17, PT, PT, R7, -0x7, RZ ;  /* 0xfffffff907114810 */ /* 0x000fca0007ffe0ff */
[----:B0-----:R-:W-:-:S06]  /*0c70*/  @P4 IMAD.WIDE.U32 R16, R17, 0x4, R14 ;  /* 0x0000000411104825 */ /* 0x001fcc00078e000e */
[----:B------:R-:W0:Y:S01]  /*0c80*/  @P2 LDC.64 R14, c[0x0][0x390] ;  /* 0x0000e400ff0e2b82 */ /* 0x000e220000000a00 */
[----:B------:R-:W3:Y:S01]  /*0c90*/  @P4 LDG.E R16, desc[UR4][R16.64] ;  /* 0x0000000410104981 */ /* 0x000ee2000c1e1900 */
[----:B-1----:R-:W-:-:S06]  /*0ca0*/  @P6 IMAD.WIDE.U32 R18, R11, 0x4, R18 ;  /* 0x000000040b126825 */ /* 0x002fcc00078e0012 */
[----:B------:R-:W1:Y:S01]  /*0cb0*/  @P5 LDC.64 R10, c[0x0][0x390] ;  /* 0x0000e400ff0a5b82 */ /* 0x000e620000000a00 */
[----:B------:R4:W5:Y:S01]  /*0cc0*/  @P6 LDG.E R13, desc[UR4][R18.64] ;  /* 0x00000004120d6981 */ /* 0x000962000c1e1900 */
[----:B------:R-:W-:-:S04]  /*0cd0*/  @P5 VIADD R21, R7, 0xfffffffb ;  /* 0xfffffffb07155836 */ /* 0x000fc80000000000 */
[----:B-1----:R-:W-:-:S06]  /*0ce0*/  @P5 IMAD.WIDE.U32 R10, R21, 0x4, R10 ;  /* 0x00000004150a5825 */ /* 0x002fcc00078e000a */
[----:B------:R1:W2:Y:S01]  /*0cf0*/  @P5 LDG.E R10, desc[UR4][R10.64] ;  /* 0x000000040a0a5981 */ /* 0x0002a2000c1e1900 */
[----:B------:R-:W-:-:S04]  /*0d00*/  @P2 VIADD R21, R7, 0xfffffffc ;  /* 0xfffffffc07152836 */ /* 0x000fc80000000000 */
[----:B0-----:R-:W-:-:S05]  /*0d10*/  @P2 IMAD.WIDE.U32 R20, R21, 0x4, R14 ;  /* 0x0000000415142825 */ /* 0x001fca00078e000e */
[----:B------:R0:W2:Y:S01]  /*0d20*/  @P2 LDG.E R19, desc[UR4][R20.64] ;  /* 0x0000000414132981 */ /* 0x0000a2000c1e1900 */
[----:B----4-:R-:W-:Y:S02]  /*0d30*/  MOV R18, RZ ;  /* 0x000000ff00127202 */ /* 0x010fe40000000f00 */
[C---:B-1----:R-:W-:Y:S01]  /*0d40*/  IADD3 R11, PT, PT, R12.reuse, 0x5, RZ ;  /* 0x000000050c0b7810 */ /* 0x042fe20007ffe0ff */
[C---:B------:R-:W-:Y:S01]  /*0d50*/  VIADD R17, R12.reuse, 0x6 ;  /* 0x000000060c117836 */ /* 0x040fe20000000000 */
[----:B------:R-:W-:Y:S01]  /*0d60*/  CS2R R24, SRZ ;  /* 0x0000000000187805 */ /* 0x000fe2000001ff00 */
[----:B------:R-:W-:Y:S01]  /*0d70*/  HFMA2 R26, -RZ, RZ, 0, 0 ;  /* 0x00000000ff1a7431 */ /* 0x000fe200000001ff */
[----:B-----5:R-:W-:Y:S01]  /*0d80*/  @P6 ISETP.NE.AND P3, PT, R13, RZ, PT ;  /* 0x000000ff0d00620c */ /* 0x020fe20003f65270 */
[----:B------:R-:W-:-:S03]  /*0d90*/  VIADD R13, R12, 0x4 ;  /* 0x000000040c0d7836 */ /* 0x000fc60000000000 */
[----:B------:R-:W-:Y:S02]  /*0da0*/  @P6 SEL R18, RZ, 0x1, !P3 ;  /* 0x00000001ff126807 */ /* 0x000fe40005800000 */
[----:B------:R-:W-:Y:S02]  /*0db0*/  ISETP.NE.AND P3, PT, R0, R13, PT ;  /* 0x0000000d0000720c */ /* 0x000fe40003f65270 */
[----:B---3--:R-:W-:Y:S01]  /*0dc0*/  @P4 ISETP.NE.AND P6, PT, R16, RZ, PT ;  /* 0x000000ff1000420c */ /* 0x008fe20003fc5270 */
[----:B------:R-:W-:-:S03]  /*0dd0*/  IMAD.MOV.U32 R13, RZ, RZ, RZ ;  /* 0x000000ffff0d7224 */ /* 0x000fc600078e00ff */
[----:B------:R-:W-:Y:S02]  /*0de0*/  @P4 SEL R13, RZ, 0x1, !P6 ;  /* 0x00000001ff0d4807 */ /* 0x000fe40007000000 */
[----:B------:R-:W-:-:S05]  /*0df0*/  ISETP.NE.AND P4, PT, R0, R11, PT ;  /* 0x0000000b0000720c */ /* 0x000fca0003f85270 */
[----:B------:R-:W1:Y:S01]  /*0e00*/  @P3 LDC.64 R14, c[0x0][0x390] ;  /* 0x0000e400ff0e3b82 */ /* 0x000e620000000a00 */
[----:B--2---:R-:W-:-:S07]  /*0e10*/  @P5 ISETP.NE.AND P6, PT, R10, RZ, PT ;  /* 0x000000ff0a00520c */ /* 0x004fce0003fc5270 */
[----:B------:R-:W2:Y:S01]  /*0e20*/  @P4 LDC.64 R10, c[0x0][0x390] ;  /* 0x0000e400ff0a4b82 */ /* 0x000ea20000000a00 */
[----:B------:R-:W-:Y:S01]  /*0e30*/  @P5 SEL R25, RZ, 0x1, !P6 ;  /* 0x00000001ff195807 */ /* 0x000fe20007000000 */
[C---:B0-----:R-:W-:Y:S01]  /*0e40*/  @P3 VIADD R21, R7.reuse, 0xfffffffd ;  /* 0xfffffffd07153836 */ /* 0x041fe20000000000 */
[----:B------:R-:W-:Y:S01]  /*0e50*/  ISETP.NE.AND P5, PT, R0, R17, PT ;  /* 0x000000110000720c */ /* 0x000fe20003fa5270 */
[----:B------:R-:W-:Y:S01]  /*0e60*/  @P4 VIADD R17, R7, 0xfffffffe ;  /* 0xfffffffe07114836 */ /* 0x000fe20000000000 */
[----:B------:R-:W-:Y:S01]  /*0e70*/  @P2 ISETP.NE.AND P6, PT, R19, RZ, PT ;  /* 0x000000ff1300220c */ /* 0x000fe20003fc5270 */
[----:B------:R-:W-:Y:S02]  /*0e80*/  VIADD R19, R12, 0x7 ;  /* 0x000000070c137836 */ /* 0x000fe40000000000 */
[----:B-1----:R-:W-:Y:S01]  /*0e90*/  @P3 IMAD.WIDE.U32 R20, R21, 0x4, R14 ;  /* 0x0000000415143825 */ /* 0x002fe200078e000e */
[----:B------:R-:W-:-:S07]  /*0ea0*/  @P2 SEL R26, RZ, 0x1, !P6 ;  /* 0x00000001ff1a2807 */ /* 0x000fce0007000000 */
[----:B------:R-:W0:Y:S01]  /*0eb0*/  @P5 LDC.64 R14, c[0x0][0x390] ;  /* 0x0000e400ff0e5b82 */ /* 0x000e220000000a00 */
[----:B------:R-:W-:Y:S01]  /*0ec0*/  ISETP.NE.AND P2, PT, R0, R19, PT ;  /* 0x000000130000720c */ /* 0x000fe20003f45270 */
[----:B------:R-:W3:Y:S01]  /*0ed0*/  @P3 LDG.E R20, desc[UR4][R20.64] ;  /* 0x0000000414143981 */ /* 0x000ee2000c1e1900 */
[----:B--2---:R-:W-:-:S06]  /*0ee0*/  @P4 IMAD.WIDE.U32 R16, R17, 0x4, R10 ;  /* 0x0000000411104825 */ /* 0x004fcc00078e000a */
[----:B------:R1:W2:Y:S05]  /*0ef0*/  @P4 LDG.E R16, desc[UR4][R16.64] ;  /* 0x0000000410104981 */ /* 0x0002aa000c1e1900 */
[----:B------:R-:W4:Y:S01]  /*0f00*/  @P2 LDC.64 R10, c[0x0][0x390] ;  /* 0x0000e400ff0a2b82 */ /* 0x000f220000000a00 */
[----:B------:R-:W-:-:S05]  /*0f10*/  @P5 IADD3 R19, PT, PT, R7, -0x1, RZ ;  /* 0xffffffff07135810 */ /* 0x000fca0007ffe0ff */
[----:B0-----:R-:W-:-:S05]  /*0f20*/  @P5 IMAD.WIDE.U32 R14, R19, 0x4, R14 ;  /* 0x00000004130e5825 */ /* 0x001fca00078e000e */
[----:B------:R0:W5:Y:S01]  /*0f30*/  @P5 LDG.E R21, desc[UR4][R14.64] ;  /* 0x000000040e155981 */ /* 0x000162000c1e1900 */
[----:B----4-:R-:W-:-:S05]  /*0f40*/  @P2 IMAD.WIDE.U32 R10, R7, 0x4, R10 ;  /* 0x00000004070a2825 */ /* 0x010fca00078e000a */
[----:B------:R4:W5:Y:S01]  /*0f50*/  @P2 LDG.E R19, desc[UR4][R10.64] ;  /* 0x000000040a132981 */ /* 0x000962000c1e1900 */
[C---:B------:R-:W-:Y:S02]  /*0f60*/  VIADD R23, R12.reuse, 0x8 ;  /* 0x000000080c177836 */ /* 0x040fe40000000000 */
[----:B-1----:R-:W-:Y:S01]  /*0f70*/  VIADD R17, R12, 0x9 ;  /* 0x000000090c117836 */ /* 0x002fe20000000000 */
[----:B---3--:R-:W-:-:S04]  /*0f80*/  @P3 ISETP.NE.AND P6, PT, R20, RZ, PT ;  /* 0x000000ff1400320c */ /* 0x008fc80003fc5270 */
[----:B------:R-:W-:Y:S02]  /*0f90*/  @P3 SEL R24, RZ, 0x1, !P6 ;  /* 0x00000001ff183807 */ /* 0x000fe40007000000 */
[----:B------:R-:W-:Y:S02]  /*0fa0*/  ISETP.NE.AND P3, PT, R0, R23, PT ;  /* 0x000000170000720c */ /* 0x000fe40003f65270 */
[----:B------:R-:W-:Y:S02]  /*0fb0*/  CS2R R22, SRZ ;  /* 0x0000000000167805 */ /* 0x000fe4000001ff00 */
[----:B--2---:R-:W-:-:S04]  /*0fc0*/  @P4 ISETP.NE.AND P6, PT, R16, RZ, PT ;  /* 0x000000ff1000420c */ /* 0x004fc80003fc5270 */
[----:B------:R-:W-:Y:S02]  /*0fd0*/  @P4 SEL R23, RZ, 0x1, !P6 ;  /* 0x00000001ff174807 */ /* 0x000fe40007000000 */
[----:B------:R-:W-:-:S03]  /*0fe0*/  ISETP.NE.AND P4, PT, R0, R17, PT ;  /* 0x000000110000720c */ /* 0x000fc60003f85270 */
[----:B0-----:R-:W0:Y:S01]  /*0ff0*/  @P3 LDC.64 R14, c[0x0][0x390] ;  /* 0x0000e400ff0e3b82 */ /* 0x001e220000000a00 */
[----:B------:R-:W-:-:S09]  /*1000*/  IADD3 R17, PT, PT, R12, 0xa, RZ ;  /* 0x0000000a0c117810 */ /* 0x000fd20007ffe0ff */
[----:B----4-:R-:W1:Y:S01]  /*1010*/  @P4 LDC.64 R10, c[0x0][0x390] ;  /* 0x0000e400ff0a4b82 */ /* 0x010e620000000a00 */
[----:B-----5:R-:W-:-:S04]  /*1020*/  @P5 ISETP.NE.AND P6, PT, R21, RZ, PT ;  /* 0x000000ff1500520c */ /* 0x020fc80003fc5270 */
[----:B------:R-:W-:Y:S02]  /*1030*/  @P5 SEL R22, RZ, 0x1, !P6 ;  /* 0x00000001ff165807 */ /* 0x000fe40007000000 */
[----:B------:R-:W-:Y:S01]  /*1040*/  ISETP.NE.AND P5, PT, R0, R17, PT ;  /* 0x000000110000720c */ /* 0x000fe20003fa5270 */
[C---:B------:R-:W-:Y:S01]  /*1050*/  @P3 VIADD R17, R7.reuse, 0x1 ;  /* 0x0000000107113836 */ /* 0x040fe20000000000 */
[----:B------:R-:W-:Y:S02]  /*1060*/  @P4 IADD3 R29, PT, PT, R7, 0x2, RZ ;  /* 0x00000002071d4810 */ /* 0x000fe40007ffe0ff */
[----:B------:R-:W-:Y:S01]  /*1070*/  @P2 ISETP.NE.AND P6, PT, R19, RZ, PT ;  /* 0x000000ff1300220c */ /* 0x000fe20003fc5270 */
[----:B0-----:R-:W-:Y:S01]  /*1080*/  @P3 IMAD.WIDE.U32 R14, R17, 0x4, R14 ;  /* 0x00000004110e3825 */ /* 0x001fe200078e000e */
[----:B------:R-:W-:-:S03]  /*1090*/  CS2R R20, SRZ ;  /* 0x0000000000147805 */ /* 0x000fc6000001ff00 */
[----:B------:R-:W-:Y:S01]  /*10a0*/  VIADD R19, R12, 0xb ;  /* 0x0000000b0c137836 */ /* 0x000fe20000000000 */
[----:B------:R0:W2:Y:S01]  /*10b0*/  @P3 LDG.E R17, desc[UR4][R14.64] ;  /* 0x000000040e113981 */ /* 0x0000a2000c1e1900 */
[----:B------:R-:W-:Y:S01]  /*10c0*/  @P2 SEL R21, RZ, 0x1, !P6 ;  /* 0x00000001ff152807 */ /* 0x000fe20007000000 */
[----:B-1----:R-:W-:Y:S02]  /*10d0*/  @P4 IMAD.WIDE.U32 R28, R29, 0x4, R10 ;  /* 0x000000041d1c4825 */ /* 0x002fe400078e000a */
[----:B------:R-:W-:Y:S01]  /*10e0*/  ISETP.NE.AND P2, PT, R0, R19, PT ;  /* 0x000000130000720c */ /* 0x000fe20003f45270 */
[----:B0-----:R-:W0:Y:S02]  /*10f0*/  @P5 LDC.64 R14, c[0x0][0x390] ;  /* 0x0000e400ff0e5b82 */ /* 0x001e240000000a00 */
[----:B------:R-:W3:Y:S01]  /*1100*/  @P4 LDG.E R16, desc[UR4][R28.64] ;  /* 0x000000041c104981 */ /* 0x000ee2000c1e1900 */
[----:B------:R-:W-:-:S09]  /*1110*/  @P5 VIADD R19, R7, 0x3 ;  /* 0x0000000307135836 */ /* 0x000fd20000000000 */
[----:B------:R-:W1:Y:S01]  /*1120*/  @P2 LDC.64 R10, c[0x0][0x390] ;  /* 0x0000e400ff0a2b82 */ /* 0x000e620000000a00 */
[----:B0-----:R-:W-:-:S06]  /*1130*/  @P5 IMAD.WIDE.U32 R14, R19, 0x4, R14 ;  /* 0x00000004130e5825 */ /* 0x001fcc00078e000e */
[----:B------:R0:W4:Y:S01]  /*1140*/  @P5 LDG.E R14, desc[UR4][R14.64] ;  /* 0x000000040e0e5981 */ /* 0x000122000c1e1900 */
[----:B------:R-:W-:-:S04]  /*1150*/  @P2 VIADD R19, R7, 0x4 ;  /* 0x0000000407132836 */ /* 0x000fc80000000000 */
[----:B-1----:R-:W-:-:S06]  /*1160*/  @P2 IMAD.WIDE.U32 R10, R19, 0x4, R10 ;  /* 0x00000004130a2825 */ /* 0x002fcc00078e000a */
[----:B------:R1:W5:Y:S01]  /*1170*/  @P2 LDG.E R10, desc[UR4][R10.64] ;  /* 0x000000040a0a2981 */ /* 0x000362000c1e1900 */
[----:B0-----:R-:W-:Y:S02]  /*1180*/  VIADD R15, R12, 0xd ;  /* 0x0000000d0c0f7836 */ /* 0x001fe40000000000 */
[----:B------:R-:W-:Y:S01]  /*1190*/  IMAD.MOV.U32 R19, RZ, RZ, RZ ;  /* 0x000000ffff137224 */ /* 0x000fe200078e00ff */
[----:B-1----:R-:W-:Y:S01]  /*11a0*/  IADD3 R11, PT, PT, R18, R13, R8 ;  /* 0x0000000d120b7210 */ /* 0x002fe20007ffe008 */
[C---:B------:R-:W-:Y:S01]  /*11b0*/  VIADD R13, R12.reuse, 0xe ;  /* 0x0000000e0c0d7836 */ /* 0x040fe20000000000 */
[----:B------:R-:W-:Y:S01]  /*11c0*/  MOV R18, RZ ;  /* 0x000000ff00127202 */ /* 0x000fe20000000f00 */
[C---:B------:R-:W-:Y:S01]  /*11d0*/  VIADD R27, R12.reuse, 0xf ;  /* 0x0000000f0c1b7836 */ /* 0x040fe20000000000 */
[----:B--2---:R-:W-:Y:S02]  /*11e0*/  @P3 ISETP.NE.AND P6, PT, R17, RZ, PT ;  /* 0x000000ff1100320c */ /* 0x004fe40003fc5270 */
[----:B------:R-:W-:-:S02]  /*11f0*/  IADD3 R17, PT, PT, R12, 0xc, RZ ;  /* 0x0000000c0c117810 */ /* 0x000fc40007ffe0ff */
[----:B------:R-:W-:Y:S02]  /*1200*/  @P3 SEL R20, RZ, 0x1, !P6 ;  /* 0x00000001ff143807 */ /* 0x000fe40007000000 */
[----:B------:R-:W-:Y:S02]  /*1210*/  ISETP.NE.AND P3, PT, R0, R17, PT ;  /* 0x000000110000720c */ /* 0x000fe40003f65270 */
[----:B---3--:R-:W-:-:S04]  /*1220*/  @P4 ISETP.NE.AND P6, PT, R16, RZ, PT ;  /* 0x000000ff1000420c */ /* 0x008fc80003fc5270 */
[----:B------:R-:W-:Y:S02]  /*1230*/  @P4 SEL R19, RZ, 0x1, !P6 ;  /* 0x00000001ff134807 */ /* 0x000fe40007000000 */
[----:B------:R-:W-:-:S05]  /*1240*/  ISETP.NE.AND P4, PT, R0, R15, PT ;  /* 0x0000000f0000720c */ /* 0x000fca0003f85270 */
[----:B------:R-:W0:Y:S08]  /*1250*/  @P3 LDC.64 R16, c[0x0][0x390] ;  /* 0x0000e400ff103b82 */ /* 0x000e300000000a00 */
[----:B------:R-:W1:Y:S01]  /*1260*/  @P4 LDC.64 R28, c[0x0][0x390] ;  /* 0x0000e400ff1c4b82 */ /* 0x000e620000000a00 */
[----:B----4-:R-:W-:-:S04]  /*1270*/  @P5 ISETP.NE.AND P6, PT, R14, RZ, PT ;  /* 0x000000ff0e00520c */ /* 0x010fc80003fc5270 */
[----:B------:R-:W-:Y:S02]  /*1280*/  @P5 SEL R18, RZ, 0x1, !P6 ;  /* 0x00000001ff125807 */ /* 0x000fe40007000000 */
[----:B------:R-:W-:Y:S01]  /*1290*/  ISETP.NE.AND P5, PT, R0, R13, PT ;  /* 0x0000000d0000720c */ /* 0x000fe20003fa5270 */
[----:B------:R-:W-:-:S04]  /*12a0*/  @P3 VIADD R13, R7, 0x5 ;  /* 0x00000005070d3836 */ /* 0x000fc80000000000 */
[----:B0-----:R-:W-:Y:S01]  /*12b0*/  @P3 IMAD.WIDE.U32 R16, R13, 0x4, R16 ;  /* 0x000000040d103825 */ /* 0x001fe200078e0010 */
[----:B------:R-:W-:Y:S02]  /*12c0*/  @P4 IADD3 R13, PT, PT, R7, 0x6, RZ ;  /* 0x00000006070d4810 */ /* 0x000fe40007ffe0ff */
[----:B-----5:R-:W-:Y:S02]  /*12d0*/  @P2 ISETP.NE.AND P6, PT, R10, RZ, PT ;  /* 0x000000ff0a00220c */ /* 0x020fe40003fc5270 */
[----:B------:R0:W2:Y:S01]  /*12e0*/  @P3 LDG.E R10, desc[UR4][R16.64] ;  /* 0x00000004100a3981 */ /* 0x0000a2000c1e1900 */
[----:B-1----:R-:W-:Y:S02]  /*12f0*/  @P4 IMAD.WIDE.U32 R28, R13, 0x4, R28 ;  /* 0x000000040d1c4825 */ /* 0x002fe400078e001c */
[----:B------:R-:W1:Y:S02]  /*1300*/  @P5 LDC.64 R14, c[0x0][0x390] ;  /* 0x0000e400ff0e5b82 */ /* 0x000e640000000a00 */
[----:B------:R-:W-:Y:S01]  /*1310*/  IMAD.MOV.U32 R13, RZ, RZ, RZ ;  /* 0x000000ffff0d7224 */ /* 0x000fe200078e00ff */
[----:B------:R-:W-:Y:S01]  /*1320*/  @P2 SEL R13, RZ, 0x1, !P6 ;  /* 0x00000001ff0d2807 */ /* 0x000fe20007000000 */
[----:B------:R-:W3:Y:S01]  /*1330*/  @P4 LDG.E R8, desc[UR4][R28.64] ;  /* 0x000000041c084981 */ /* 0x000ee2000c1e1900 */
[----:B------:R-:W-:-:S13]  /*1340*/  ISETP.NE.AND P2, PT, R0, R27, PT ;  /* 0x0000001b0000720c */ /* 0x000fda0003f45270 */
[----:B0-----:R-:W0:Y:S01]  /*1350*/  @P2 LDC.64 R16, c[0x0][0x390] ;  /* 0x0000e400ff102b82 */ /* 0x001e220000000a00 */
[----:B------:R-:W-:-:S05]  /*1360*/  @P5 IADD3 R27, PT, PT, R7, 0x7, RZ ;  /* 0x00000007071b5810 */ /* 0x000fca0007ffe0ff */
[----:B-1----:R-:W-:-:S04]  /*1370*/  @P5 IMAD.WIDE.U32 R14, R27, 0x4, R14 ;  /* 0x000000041b0e5825 */ /* 0x002fc800078e000e */
[----:B------:R-:W-:Y:S02]  /*1380*/  @P2 VIADD R27, R7, 0x8 ;  /* 0x00000008071b2836 */ /* 0x000fe40000000000 */
[----:B------:R-:W4:Y:S02]  /*1390*/  @P5 LDG.E R14, desc[UR4][R14.64] ;  /* 0x000000040e0e5981 */ /* 0x000f24000c1e1900 */
[----:B0-----:R-:W-:-:S06]  /*13a0*/  @P2 IMAD.WIDE.U32 R16, R27, 0x4, R16 ;  /* 0x000000041b102825 */ /* 0x001fcc00078e0010 */
[----:B------:R-:W5:Y:S01]  /*13b0*/  @P2 LDG.E R16, desc[UR4][R16.64] ;  /* 0x0000000410102981 */ /* 0x000f62000c1e1900 */
[----:B------:R-:W-:-:S04]  /*13c0*/  IADD3 R11, PT, PT, R26, R25, R11 ;  /* 0x000000191a0b7210 */ /* 0x000fc80007ffe00b */
[----:B------:R-:W-:-:S04]  /*13d0*/  IADD3 R11, PT, PT, R23, R24, R11 ;  /* 0x00000018170b7210 */ /* 0x000fc80007ffe00b */
[----:B------:R-:W-:Y:S01]  /*13e0*/  IADD3 R11, PT, PT, R21, R22, R11 ;  /* 0x00000016150b7210 */ /* 0x000fe20007ffe00b */
[----:B------:R-:W-:-:S03]  /*13f0*/  VIADD R12, R12, 0x10 ;  /* 0x000000100c0c7836 */ /* 0x000fc60000000000 */
[----:B------:R-:W-:Y:S01]  /*1400*/  IADD3 R19, PT, PT, R19, R20, R11 ;  /* 0x0000001413137210 */ /* 0x000fe20007ffe00b */
[----:B------:R-:W-:-:S03]  /*1410*/  HFMA2 R11, -RZ, RZ, 0, 0 ;  /* 0x00000000ff0b7431 */ /* 0x000fc600000001ff */
[----:B------:R-:W-:Y:S02]  /*1420*/  IADD3 R18, PT, PT, R13, R18, R19 ;  /* 0x000000120d127210 */ /* 0x000fe40007ffe013 */
[----:B------:R-:W-:Y:S01]  /*1430*/  MOV R13, RZ ;  /* 0x000000ff000d7202 */ /* 0x000fe20000000f00 */
[----:B------:R-:W-:Y:S02]  /*1440*/  VIADD R9, R9, 0x10 ;  /* 0x0000001009097836 */ /* 0x000fe40000000000 */
[----:B------:R-:W-:Y:S01]  /*1450*/  VIADD R7, R7, 0x10 ;  /* 0x0000001007077836 */ /* 0x000fe20000000000 */
[----:B--2---:R-:W-:Y:S01]  /*1460*/  @P3 ISETP.NE.AND P6, PT, R10, RZ, PT ;  /* 0x000000ff0a00320c */ /* 0x004fe20003fc5270 */
[----:B------:R-:W-:-:S03]  /*1470*/  IMAD.MOV.U32 R10, RZ, RZ, RZ ;  /* 0x000000ffff0a7224 */ /* 0x000fc600078e00ff */
[----:B------:R-:W-:Y:S02]  /*1480*/  @P3 SEL R10, RZ, 0x1, !P6 ;  /* 0x00000001ff0a3807 */ /* 0x000fe40007000000 */
[----:B---3--:R-:W-:-:S04]  /*1490*/  @P4 ISETP.NE.AND P6, PT, R8, RZ, PT ;  /* 0x000000ff0800420c */ /* 0x008fc80003fc5270 */
[----:B------:R-:W-:Y:S02]  /*14a0*/  @P4 SEL R11, RZ, 0x1, !P6 ;  /* 0x00000001ff0b4807 */ /* 0x000fe40007000000 */
[----:B------:R-:W-:Y:S01]  /*14b0*/  ISETP.NE.AND P6, PT, R12, R5, PT ;  /* 0x000000050c00720c */ /* 0x000fe20003fc5270 */
[----:B------:R-:W-:Y:S01]  /*14c0*/  IMAD.MOV.U32 R8, RZ, RZ, RZ ;  /* 0x000000ffff087224 */ /* 0x000fe200078e00ff */
[----:B------:R-:W-:Y:S02]  /*14d0*/  IADD3 R10, PT, PT, R11, R10, R18 ;  /* 0x0000000a0b0a7210 */ /* 0x000fe40007ffe012 */
[----:B----4-:R-:W-:-:S04]  /*14e0*/  @P5 ISETP.NE.AND P3, PT, R14, RZ, PT ;  /* 0x000000ff0e00520c */ /* 0x010fc80003f65270 */
[----:B------:R-:W-:Y:S02]  /*14f0*/  @P5 SEL R8, RZ, 0x1, !P3 ;  /* 0x00000001ff085807 */ /* 0x000fe40005800000 */
[----:B-----5:R-:W-:-:S04]  /*1500*/  @P2 ISETP.NE.AND P4, PT, R16, RZ, PT ;  /* 0x000000ff1000220c */ /* 0x020fc80003f85270 */
[----:B------:R-:W-:-:S04]  /*1510*/  @P2 SEL R13, RZ, 0x1, !P4 ;  /* 0x00000001ff0d2807 */ /* 0x000fc80006000000 */
[----:B------:R-:W-:Y:S01]  /*1520*/  IADD3 R8, PT, PT, R13, R8, R10 ;  /* 0x000000080d087210 */ /* 0x000fe20007ffe00a */
[----:B------:R-:W-:Y:S06]  /*1530*/  @P6 BRA `(.L_x_14) ;  /* 0xfffffff400a06947 */ /* 0x000fec000383ffff */
[----:B------:R-:W-:Y:S05]  /*1540*/  BSYNC.RECONVERGENT B0 ;  /* 0x0000000000007941 */ /* 0x000fea0003800200 */
.L_x_13:
[----:B------:R-:W-:-:S07]  /*1550*/  MOV R7, R5 ;  /* 0x0000000500077202 */ /* 0x000fce0000000f00 */
.L_x_12:
[----:B------:R-:W-:Y:S01]  /*1560*/  ISETP.NE.AND P2, PT, R2, RZ, PT ;  /* 0x000000ff0200720c */ /* 0x000fe20003f45270 */
[----:B------:R-:W-:-:S12]  /*1570*/  BSSY.RECONVERGENT B0, `(.L_x_15) ;  /* 0x00000b7000007945 */ /* 0x000fd80003800200 */
[----:B------:R-:W-:Y:S05]  /*1580*/  @!P2 BRA `(.L_x_16) ;  /* 0x0000000800d4a947 */ /* 0x000fea0003800000 */
[----:B------:R-:W-:Y:S01]  /*1590*/  BSSY.RECONVERGENT B1, `(.L_x_17) ;  /* 0x0000057000017945 */ /* 0x000fe20003800200 */
[----:B------:R-:W-:-:S03]  /*15a0*/  ISETP.NE.AND P2, PT, R4, RZ, PT ;  /* 0x000000ff0400720c */ /* 0x000fc60003f45270 */
[----:B------:R-:W-:Y:S10]  /*15b0*/  @!P0 BRA `(.L_x_18) ;  /* 0x0000000400508947 */ /* 0x000ff40003800000 */
[----:B------:R-:W-:Y:S01]  /*15c0*/  ISETP.NE.AND P6, PT, R0, R7, PT ;  /* 0x000000070000720c */ /* 0x000fe20003fc5270 */
[----:B------:R-:W-:-:S05]  /*15d0*/  VIADD R15, R7, 0x1 ;  /* 0x00000001070f7836 */ /* 0x000fca0000000000 */
[----:B------:R-:W-:-:S07]  /*15e0*/  ISETP.NE.AND P4, PT, R0, R15, PT ;  /* 0x0000000f0000720c */ /* 0x000fce0003f85270 */
[----:B------:R-:W0:Y:S08]  /*15f0*/  @P6 LDC R9, c[0x0][0x388] ;  /* 0x0000e200ff096b82 */ /* 0x000e300000000800 */
[----:B------:R-:W1:Y:S08]  /*1600*/  @P6 LDC.64 R12, c[0x0][0x390] ;  /* 0x0000e400ff0c6b82 */ /* 0x000e700000000a00 */
[----:B------:R-:W3:Y:S08]  /*1610*/  @P4 LDC R14, c[0x0][0x388] ;  /* 0x0000e200ff0e4b82 */ /* 0x000ef00000000800 */
[----:B------:R-:W4:Y:S01]  /*1620*/  @P4 LDC.64 R10, c[0x0][0x390] ;  /* 0x0000e400ff0a4b82 */ /* 0x000f220000000a00 */
[----:B0-----:R-:W-:-:S04]  /*1630*/  @P6 IMAD R9, R0, R9, R7 ;  /* 0x0000000900096224 */ /* 0x001fc800078e0207 */
[----:B-1----:R-:W-:-:S06]  /*1640*/  @P6 IMAD.WIDE.U32 R12, R9, 0x4, R12 ;  /* 0x00000004090c6825 */ /* 0x002fcc00078e000c */
[----:B------:R-:W5:Y:S01]  /*1650*/  @P6 LDG.E R12, desc[UR4][R12.64] ;  /* 0x000000040c0c6981 */ /* 0x000f62000c1e1900 */
[----:B---3--:R-:W-:-:S04]  /*1660*/  @P4 IMAD R9, R0, R14, R15 ;  /* 0x0000000e00094224 */ /* 0x008fc800078e020f */
[----:B----4-:R-:W-:-:S06]  /*1670*/  @P4 IMAD.WIDE.U32 R10, R9, 0x4, R10 ;  /* 0x00000004090a4825 */ /* 0x010fcc00078e000a */
[----:B------:R-:W3:Y:S01]  /*1680*/  @P4 LDG.E R10, desc[UR4][R10.64] ;  /* 0x000000040a0a4981 */ /* 0x000ee2000c1e1900 */
[C---:B------:R-:W-:Y:S02]  /*1690*/  VIADD R17, R7.reuse, 0x2 ;  /* 0x0000000207117836 */ /* 0x040fe40000000000 */
[----:B------:R-:W-:Y:S02]  /*16a0*/  HFMA2 R9, -RZ, RZ, 0, 0 ;  /* 0x00000000ff097431 */ /* 0x000fe400000001ff */
[C---:B------:R-:W-:Y:S01]  /*16b0*/  VIADD R19, R7.reuse, 0x3 ;  /* 0x0000000307137836 */ /* 0x040fe20000000000 */
[----:B------:R-:W-:Y:S02]  /*16c0*/  ISETP.NE.AND P5, PT, R0, R17, PT ;  /* 0x000000110000720c */ /* 0x000fe40003fa5270 */
[----:B------:R-:W-:Y:S01]  /*16d0*/  IADD3 R21, PT, PT, R7, 0x4, RZ ;  /* 0x0000000407157810 */ /* 0x000fe20007ffe0ff */
[----:B------:R-:W-:-:S10]  /*16e0*/  IMAD.MOV.U32 R16, RZ, RZ, RZ ;  /* 0x000000ffff107224 */ /* 0x000fd400078e00ff */
[----:B------:R-:W0:Y:S08]  /*16f0*/  @P5 LDC R18, c[0x0][0x388] ;  /* 0x0000e200ff125b82 */ /* 0x000e300000000800 */
[----:B------:R-:W1:Y:S01]  /*1700*/  @P5 LDC.64 R14, c[0x0][0x390] ;  /* 0x0000e400ff0e5b82 */ /* 0x000e620000000a00 */
[----:B0-----:R-:W-:-:S04]  /*1710*/  @P5 IMAD R17, R0, R18, R17 ;  /* 0x0000001200115224 */ /* 0x001fc800078e0211 */
[----:B-1----:R-:W-:-:S06]  /*1720*/  @P5 IMAD.WIDE.U32 R14, R17, 0x4, R14 ;  /* 0x00000004110e5825 */ /* 0x002fcc00078e000e */
[----:B------:R-:W4:Y:S01]  /*1730*/  @P5 LDG.E R14, desc[UR4][R14.64] ;  /* 0x000000040e0e5981 */ /* 0x000f22000c1e1900 */
[----:B-----5:R-:W-:-:S04]  /*1740*/  @P6 ISETP.NE.AND P3, PT, R12, RZ, PT ;  /* 0x000000ff0c00620c */ /* 0x020fc80003f65270 */
[----:B------:R-:W-:Y:S02]  /*1750*/  @P6 SEL R9, RZ, 0x1, !P3 ;  /* 0x00000001ff096807 */ /* 0x000fe40005800000 */
[----:B------:R-:W-:Y:S02]  /*1760*/  ISETP.NE.AND P3, PT, R0, R19, PT ;  /* 0x000000130000720c */ /* 0x000fe40003f65270 */
[----:B---3--:R-:W-:-:S11]  /*1770*/  @P4 ISETP.NE.AND P6, PT, R10, RZ, PT ;  /* 0x000000ff0a00420c */ /* 0x008fd60003fc5270 */
[----:B------:R-:W0:Y:S01]  /*1780*/  @P3 LDC R20, c[0x0][0x388] ;  /* 0x0000e200ff143b82 */ /* 0x000e220000000800 */
[----:B------:R-:W-:Y:S02]  /*1790*/  @P4 SEL R16, RZ, 0x1, !P6 ;  /* 0x00000001ff104807 */ /* 0x000fe40007000000 */
[----:B------:R-:W-:-:S05]  /*17a0*/  ISETP.NE.AND P4, PT, R0, R21, PT ;  /* 0x000000150000720c */ /* 0x000fca0003f85270 */
[----:B------:R-:W1:Y:S08]  /*17b0*/  @P3 LDC.64 R12, c[0x0][0x390] ;  /* 0x0000e400ff0c3b82 */ /* 0x000e700000000a00 */
[----:B------:R-:W3:Y:S08]  /*17c0*/  @P4 LDC R22, c[0x0][0x388] ;  /* 0x0000e200ff164b82 */ /* 0x000ef00000000800 */
[----:B------:R-:W5:Y:S01]  /*17d0*/  @P4 LDC.64 R10, c[0x0][0x390] ;  /* 0x0000e400ff0a4b82 */ /* 0x000f620000000a00 */
[----:B0-----:R-:W-:-:S04]  /*17e0*/  @P3 IMAD R17, R0, R20, R19 ;  /* 0x0000001400113224 */ /* 0x001fc800078e0213 */
[----:B-1----:R-:W-:-:S06]  /*17f0*/  @P3 IMAD.WIDE.U32 R12, R17, 0x4, R12 ;  /* 0x00000004110c3825 */ /* 0x002fcc00078e000c */
[----:B------:R-:W2:Y:S01]  /*1800*/  @P3 LDG.E R12, desc[UR4][R12.64] ;  /* 0x000000040c0c3981 */ /* 0x000ea2000c1e1900 */
[----:B---3--:R-:W-:-:S04]  /*1810*/  @P4 IMAD R17, R0, R22, R21 ;  /* 0x0000001600114224 */ /* 0x008fc800078e0215 */
[----:B-----5:R-:W-:-:S06]  /*1820*/  @P4 IMAD.WIDE.U32 R10, R17, 0x4, R10 ;  /* 0x00000004110a4825 */ /* 0x020fcc00078e000a */
[----:B------:R-:W3:Y:S01]  /*1830*/  @P4 LDG.E R10, desc[UR4][R10.64] ;  /* 0x000000040a0a4981 */ /* 0x000ee2000c1e1900 */
[----:B----4-:R-:W-:Y:S01]  /*1840*/  @P5 ISETP.NE.AND P6, PT, R14, RZ, PT ;  /* 0x000000ff0e00520c */ /* 0x010fe20003fc5270 */
[C---:B------:R-:W-:Y:S02]  /*1850*/  VIADD R23, R7.reuse, 0x5 ;  /* 0x0000000507177836 */ /* 0x040fe40000000000 */
[----:B------:R-:W-:Y:S01]  /*1860*/  IMAD.MOV.U32 R17, RZ, RZ, RZ ;  /* 0x000000ffff117224 */ /* 0x000fe200078e00ff */
[----:B------:R-:W-:Y:S02]  /*1870*/  @P5 SEL R17, RZ, 0x1, !P6 ;  /* 0x00000001ff115807 */ /* 0x000fe40007000000 */
[----:B------:R-:W-:Y:S02]  /*1880*/  CS2R R18, SRZ ;  /* 0x0000000000127805 */ /* 0x000fe4000001ff00 */
[----:B------:R-:W-:Y:S02]  /*1890*/  ISETP.NE.AND P5, PT, R0, R23, PT ;  /* 0x000000170000720c */ /* 0x000fe40003fa5270 */
[C---:B------:R-:W-:Y:S01]  /*18a0*/  IADD3 R25, PT, PT, R7.reuse, 0x6, RZ ;  /* 0x0000000607197810 */ /* 0x040fe20007ffe0ff */
[----:B------:R-:W-:-:S10]  /*18b0*/  VIADD R21, R7, 0x7 ;  /* 0x0000000707157836 */ /* 0x000fd40000000000 */
[----:B------:R-:W0:Y:S08]  /*18c0*/  @P5 LDC R22, c[0x0][0x388] ;  /* 0x0000e200ff165b82 */ /* 0x000e300000000800 */
[----:B------:R-:W1:Y:S01]  /*18d0*/  @P5 LDC.64 R14, c[0x0][0x390] ;  /* 0x0000e400ff0e5b82 */ /* 0x000e620000000a00 */
[----:B0-----:R-:W-:-:S04]  /*18e0*/  @P5 IMAD R23, R0, R22, R23 ;  /* 0x0000001600175224 */ /* 0x001fc800078e0217 */
[----:B-1----:R-:W-:-:S06]  /*18f0*/  @P5 IMAD.WIDE.U32 R14, R23, 0x4, R14 ;  /* 0x00000004170e5825 */ /* 0x002fcc00078e000e */
[----:B------:R-:W4:Y:S01]  /*1900*/  @P5 LDG.E R14, desc[UR4][R14.64] ;  /* 0x000000040e0e5981 */ /* 0x000f22000c1e1900 */
[----:B--2---:R-:W-:-:S04]  /*1910*/  @P3 ISETP.NE.AND P6, PT, R12, RZ, PT ;  /* 0x000000ff0c00320c */ /* 0x004fc80003fc5270 */
[----:B------:R-:W-:Y:S02]  /*1920*/  @P3 SEL R18, RZ, 0x1, !P6 ;  /* 0x00000001ff123807 */ /* 0x000fe40007000000 */
[----:B------:R-:W-:Y:S02]  /*1930*/  ISETP.NE.AND P3, PT, R0, R25, PT ;  /* 0x000000190000720c */ /* 0x000fe40003f65270 */
[----:B---3--:R-:W-:-:S11]  /*1940*/  @P4 ISETP.NE.AND P6, PT, R10, RZ, PT ;  /* 0x000000ff0a00420c */ /* 0x008fd60003fc5270 */
[----:B------:R-:W0:Y:S01]  /*1950*/  @P3 LDC R24, c[0x0][0x388] ;  /* 0x0000e200ff183b82 */ /* 0x000e220000000800 */
[----:B------:R-:W-:Y:S02]  /*1960*/  @P4 SEL R19, RZ, 0x1, !P6 ;  /* 0x00000001ff134807 */ /* 0x000fe40007000000 */
[----:B------:R-:W-:-:S05]  /*1970*/  ISETP.NE.AND P4, PT, R0, R21, PT ;  /* 0x000000150000720c */ /* 0x000fca0003f85270 */
[----:B------:R-:W1:Y:S08]  /*1980*/  @P3 LDC.64 R12, c[0x0][0x390] ;  /* 0x0000e400ff0c3b82 */ /* 0x000e700000000a00 */
[----:B------:R-:W2:Y:S08]  /*1990*/  @P4 LDC R20, c[0x0][0x388] ;  /* 0x0000e200ff144b82 */ /* 0x000eb00000000800 */
[----:B------:R-:W3:Y:S01]  /*19a0*/  @P4 LDC.64 R10, c[0x0][0x390] ;  /* 0x0000e400ff0a4b82 */ /* 0x000ee20000000a00 */
[----:B0-----:R-:W-:-:S04]  /*19b0*/  @P3 IMAD R23, R0, R24, R25 ;  /* 0x0000001800173224 */ /* 0x001fc800078e0219 */
[----:B-1----:R-:W-:-:S06]  /*19c0*/  @P3 IMAD.WIDE.U32 R12, R23, 0x4, R12 ;  /* 0x00000004170c3825 */ /* 0x002fcc00078e000c */
[----:B------:R-:W5:Y:S01]  /*19d0*/  @P3 LDG.E R12, desc[UR4][R12.64] ;  /* 0x000000040c0c3981 */ /* 0x000f62000c1e1900 */
[----:B--2---:R-:W-:-:S04]  /*19e0*/  @P4 IMAD R21, R0, R20, R21 ;  /* 0x0000001400154224 */ /* 0x004fc800078e0215 */
[----:B---3--:R-:W-:-:S06]  /*19f0*/  @P4 IMAD.WIDE.U32 R10, R21, 0x4, R10 ;  /* 0x00000004150a4825 */ /* 0x008fcc00078e000a */
[----:B------:R-:W2:Y:S01]  /*1a00*/  @P4 LDG.E R10, desc[UR4][R10.64] ;  /* 0x000000040a0a4981 */ /* 0x000ea2000c1e1900 */
[----:B------:R-:W-:Y:S01]  /*1a10*/  IMAD.IADD R9, R8, 0x1, R9 ;  /* 0x0000000108097824 */ /* 0x000fe200078e0209 */
[----:B----4-:R-:W-:Y:S02]  /*1a20*/  @P5 ISETP.NE.AND P6, PT, R14, RZ, PT ;  /* 0x000000ff0e00520c */ /* 0x010fe40003fc5270 */
[----:B------:R-:W-:Y:S02]  /*1a30*/  MOV R8, RZ ;  /* 0x000000ff00087202 */ /* 0x000fe40000000f00 */
[----:B------:R-:W-:Y:S02]  /*1a40*/  @P5 SEL R8, RZ, 0x1, !P6 ;  /* 0x00000001ff085807 */ /* 0x000fe40007000000 */
[----:B------:R-:W-:Y:S01]  /*1a50*/  IADD3 R16, PT, PT, R17, R16, R9 ;  /* 0x0000001011107210 */ /* 0x000fe20007ffe009 */
[----:B------:R-:W-:-:S03]  /*1a60*/  IMAD.MOV.U32 R9, RZ, RZ, RZ ;  /* 0x000000ffff097224 */ /* 0x000fc600078e00ff */
[----:B------:R-:W-:Y:S02]  /*1a70*/  IADD3 R16, PT, PT, R19, R18, R16 ;  /* 0x0000001213107210 */ /* 0x000fe40007ffe010 */
[----:B------:R-:W-:Y:S02]  /*1a80*/  IADD3 R7, PT, PT, R7, 0x8, RZ ;  /* 0x0000000807077810 */ /* 0x000fe40007ffe0ff */
[----:B-----5:R-:W-:Y:S01]  /*1a90*/  @P3 ISETP.NE.AND P5, PT, R12, RZ, PT ;  /* 0x000000ff0c00320c */ /* 0x020fe20003fa5270 */
[----:B------:R-:W-:-:S03]  /*1aa0*/  IMAD.MOV.U32 R12, RZ, RZ, RZ ;  /* 0x000000ffff0c7224 */ /* 0x000fc600078e00ff */
[----:B------:R-:W-:-:S04]  /*1ab0*/  @P3 SEL R9, RZ, 0x1, !P5 ;  /* 0x00000001ff093807 */ /* 0x000fc80006800000 */
[----:B------:R-:W-:Y:S02]  /*1ac0*/  IADD3 R9, PT, PT, R9, R8, R16 ;  /* 0x0000000809097210 */ /* 0x000fe40007ffe010 */
[----:B--2---:R-:W-:-:S04]  /*1ad0*/  @P4 ISETP.NE.AND P6, PT, R10, RZ, PT ;  /* 0x000000ff0a00420c */ /* 0x004fc80003fc5270 */
[----:B------:R-:W-:-:S05]  /*1ae0*/  @P4 SEL R12, RZ, 0x1, !P6 ;  /* 0x00000001ff0c4807 */ /* 0x000fca0007000000 */
[----:B------:R-:W-:-:S07]  /*1af0*/  IMAD.IADD R8, R9, 0x1, R12 ;  /* 0x0000000109087824 */ /* 0x000fce00078e020c */
.L_x_18:
[----:B--2---:R-:W-:Y:S05]  /*1b00*/  BSYNC.RECONVERGENT B1 ;  /* 0x0000000000017941 */ /* 0x004fea0003800200 */
.L_x_17:
[----:B------:R-:W-:Y:S05]  /*1b10*/  @!P2 BRA `(.L_x_16) ;  /* 0x000000040070a947 */ /* 0x000fea0003800000 */
[----:B------:R-:W-:Y:S01]  /*1b20*/  BSSY.RECONVERGENT B1, `(.L_x_19) ;  /* 0x000002d000017945 */ /* 0x000fe20003800200 */
[----:B------:R-:W-:-:S03]  /*1b30*/  ISETP.NE.AND P2, PT, R6, RZ, PT ;  /* 0x000000ff0600720c */ /* 0x000fc60003f45270 */
[----:B------:R-:W-:Y:S10]  /*1b40*/  @!P1 BRA `(.L_x_20) ;  /* 0x0000000000a89947 */ /* 0x000ff40003800000 */
[----:B------:R-:W-:-:S13]  /*1b50*/  ISETP.NE.AND P4, PT, R0, R7, PT ;  /* 0x000000070000720c */ /* 0x000fda0003f85270 */
[----:B------:R-:W0:Y:S08]  /*1b60*/  @P4 LDC R9, c[0x0][0x388] ;  /* 0x0000e200ff094b82 */ /* 0x000e300000000800 */
[----:B------:R-:W1:Y:S01]  /*1b70*/  @P4 LDC.64 R10, c[0x0][0x390] ;  /* 0x0000e400ff0a4b82 */ /* 0x000e620000000a00 */
[----:B0-----:R-:W-:-:S04]  /*1b80*/  @P4 IMAD R9, R0, R9, R7 ;  /* 0x0000000900094224 */ /* 0x001fc800078e0207 */
[----:B-1----:R-:W-:-:S06]  /*1b90*/  @P4 IMAD.WIDE.U32 R10, R9, 0x4, R10 ;  /* 0x00000004090a4825 */ /* 0x002fcc00078e000a */
[----:B------:R-:W2:Y:S01]  /*1ba0*/  @P4 LDG.E R10, desc[UR4][R10.64] ;  /* 0x000000040a0a4981 */ /* 0x000ea2000c1e1900 */
[C---:B------:R-:W-:Y:S01]  /*1bb0*/  VIADD R17, R7.reuse, 0x1 ;  /* 0x0000000107117836 */ /* 0x040fe20000000000 */
[C---:B------:R-:W-:Y:S01]  /*1bc0*/  IADD3 R19, PT, PT, R7.reuse, 0x2, RZ ;  /* 0x0000000207137810 */ /* 0x040fe20007ffe0ff */
[----:B------:R-:W-:Y:S02]  /*1bd0*/  VIADD R21, R7, 0x3 ;  /* 0x0000000307157836 */ /* 0x000fe40000000000 */
[----:B------:R-:W-:Y:S01]  /*1be0*/  IMAD.MOV.U32 R9, RZ, RZ, RZ ;  /* 0x000000ffff097224 */ /* 0x000fe200078e00ff */
[C---:B------:R-:W-:Y:S02]  /*1bf0*/  ISETP.NE.AND P5, PT, R0.reuse, R17, PT ;  /* 0x000000110000720c */ /* 0x040fe40003fa5270 */
[----:B------:R-:W-:-:S11]  /*1c00*/  ISETP.NE.AND P3, PT, R0, R19, PT ;  /* 0x000000130000720c */ /* 0x000fd60003f65270 */
        /* <DEDUP_REMOVED lines=10> */
[----:B--2---:R-:W-:-:S04]  /*1cb0*/  @P4 ISETP.NE.AND P6, PT, R10, RZ, PT ;  /* 0x000000ff0a00420c */ /* 0x004fc80003fc5270 */
[----:B------:R-:W-:Y:S02]  /*1cc0*/  @P4 SEL R9, RZ, 0x1, !P6 ;  /* 0x00000001ff094807 */ /* 0x000fe40007000000 */
[----:B------:R-:W-:-:S13]  /*1cd0*/  ISETP.NE.AND P4, PT, R0, R21, PT ;  /* 0x000000150000720c */ /* 0x000fda0003f85270 */
[----:B------:R-:W0:Y:S08]  /*1ce0*/  @P4 LDC R20, c[0x0][0x388] ;  /* 0x0000e200ff144b82 */ /* 0x000e300000000800 */
[----:B------:R-:W1:Y:S01]  /*1cf0*/  @P4 LDC.64 R10, c[0x0][0x390] ;  /* 0x0000e400ff0a4b82 */ /* 0x000e620000000a00 */
[----:B0-----:R-:W-:-:S04]  /*1d00*/  @P4 IMAD R19, R0, R20, R21 ;  /* 0x0000001400134224 */ /* 0x001fc800078e0215 */
[----:B-1----:R-:W-:-:S06]  /*1d10*/  @P4 IMAD.WIDE.U32 R10, R19, 0x4, R10 ;  /* 0x00000004130a4825 */ /* 0x002fcc00078e000a */
[----:B------:R-:W2:Y:S01]  /*1d20*/  @P4 LDG.E R10, desc[UR4][R10.64] ;  /* 0x000000040a0a4981 */ /* 0x000ea2000c1e1900 */
[----:B-----5:R-:W-:Y:S02]  /*1d30*/  @P5 ISETP.NE.AND P6, PT, R14, RZ, PT ;  /* 0x000000ff0e00520c */ /* 0x020fe40003fc5270 */
[----:B------:R-:W-:Y:S02]  /*1d40*/  CS2R R16, SRZ ;  /* 0x0000000000107805 */ /* 0x000fe4000001ff00 */
[----:B------:R-:W-:Y:S02]  /*1d50*/  @P5 SEL R16, RZ, 0x1, !P6 ;  /* 0x00000001ff105807 */ /* 0x000fe40007000000 */
[----:B------:R-:W-:Y:S01]  /*1d60*/  IADD3 R9, PT, PT, R8, R9, RZ ;  /* 0x0000000908097210 */ /* 0x000fe20007ffe0ff */
[----:B------:R-:W-:Y:S01]  /*1d70*/  IMAD.MOV.U32 R8, RZ, RZ, RZ ;  /* 0x000000ffff087224 */ /* 0x000fe200078e00ff */
[----:B---3--:R-:W-:-:S04]  /*1d80*/  @P3 ISETP.NE.AND P5, PT, R12, RZ, PT ;  /* 0x000000ff0c00320c */ /* 0x008fc80003fa5270 */
[----:B------:R-:W-:-:S04]  /*1d90*/  @P3 SEL R17, RZ, 0x1, !P5 ;  /* 0x00000001ff113807 */ /* 0x000fc80006800000 */
[----:B------:R-:W-:Y:S02]  /*1da0*/  IADD3 R9, PT, PT, R17, R16, R9 ;  /* 0x0000001011097210 */ /* 0x000fe40007ffe009 */
[----:B------:R-:W-:Y:S02]  /*1db0*/  IADD3 R7, PT, PT, R7, 0x4, RZ ;  /* 0x0000000407077810 */ /* 0x000fe40007ffe0ff */
[----:B--2---:R-:W-:-:S04]  /*1dc0*/  @P4 ISETP.NE.AND P6, PT, R10, RZ, PT ;  /* 0x000000ff0a00420c */ /* 0x004fc80003fc5270 */
[----:B------:R-:W-:-:S05]  /*1dd0*/  @P4 SEL R8, RZ, 0x1, !P6 ;  /* 0x00000001ff084807 */ /* 0x000fca0007000000 */
[----:B------:R-:W-:-:S07]  /*1de0*/  IMAD.IADD R8, R9, 0x1, R8 ;  /* 0x0000000109087824 */ /* 0x000fce00078e0208 */
.L_x_20:
[----:B------:R-:W-:Y:S05]  /*1df0*/  BSYNC.RECONVERGENT B1 ;  /* 0x0000000000017941 */ /* 0x000fea0003800200 */
.L_x_19:
[----:B------:R-:W-:Y:S05]  /*1e00*/  @!P2 BRA `(.L_x_16) ;  /* 0x0000000000b4a947 */ /* 0x000fea0003800000 */
[----:B------:R-:W-:Y:S01]  /*1e10*/  ISETP.NE.AND P2, PT, R0, R7, PT ;  /* 0x000000070000720c */ /* 0x000fe20003f45270 */
[----:B------:R-:W-:Y:S01]  /*1e20*/  BSSY.RECONVERGENT B1, `(.L_x_21) ;  /* 0x000000b000017945 */ /* 0x000fe20003800200 */
[----:B------:R-:W-:Y:S01]  /*1e30*/  HFMA2 R9, -RZ, RZ, 0, 0 ;  /* 0x00000000ff097431 */ /* 0x000fe200000001ff */
[----:B------:R-:W-:-:S10]  /*1e40*/  ISETP.NE.AND P3, PT, R6, 0x1, PT ;  /* 0x000000010600780c */ /* 0x000fd40003f65270 */
[----:B------:R-:W-:Y:S05]  /*1e50*/  @!P2 BRA `(.L_x_22) ;  /* 0x00000000001ca947 */ /* 0x000fea0003800000 */
[----:B------:R-:W0:Y:S01]  /*1e60*/  LDC.64 R10, c[0x0][0x390] ;  /* 0x0000e400ff0a7b82 */ /* 0x000e220000000a00 */
[----:B------:R-:W1:Y:S02]  /*1e70*/  LDCU UR6, c[0x0][0x388] ;  /* 0x00007100ff0677ac */ /* 0x000e640008000800 */
[----:B-1----:R-:W-:-:S04]  /*1e80*/  IMAD R9, R0, UR6, R7 ;  /* 0x0000000600097c24 */ /* 0x002fc8000f8e0207 */
[----:B0-----:R-:W-:-:S06]  /*1e90*/  IMAD.WIDE.U32 R10, R9, 0x4, R10 ;  /* 0x00000004090a7825 */ /* 0x001fcc00078e000a */
[----:B------:R-:W2:Y:S02]  /*1ea0*/  LDG.E R10, desc[UR4][R10.64] ;  /* 0x000000040a0a7981 */ /* 0x000ea4000c1e1900 */
[----:B--2---:R-:W-:-:S04]  /*1eb0*/  ISETP.NE.AND P2, PT, R10, RZ, PT ;  /* 0x000000ff0a00720c */ /* 0x004fc80003f45270 */
[----:B------:R-:W-:-:S09]  /*1ec0*/  SEL R9, RZ, 0x1, !P2 ;  /* 0x00000001ff097807 */ /* 0x000fd20005000000 */
.L_x_22:
[----:B------:R-:W-:Y:S05]  /*1ed0*/  BSYNC.RECONVERGENT B1 ;  /* 0x0000000000017941 */ /* 0x000fea0003800200 */
.L_x_21:
[----:B------:R-:W-:Y:S01]  /*1ee0*/  IMAD.IADD R8, R8, 0x1, R9 ;  /* 0x0000000108087824 */ /* 0x000fe200078e0209 */
[----:B------:R-:W-:Y:S06]  /*1ef0*/  @!P3 BRA `(.L_x_16) ;  /* 0x000000000078b947 */ /* 0x000fec0003800000 */
[----:B------:R-:W-:Y:S01]  /*1f00*/  IADD3 R13, PT, PT, R7, 0x1, RZ ;  /* 0x00000001070d7810 */ /* 0x000fe20007ffe0ff */
[----:B------:R-:W-:Y:S01]  /*1f10*/  BSSY.RECONVERGENT B1, `(.L_x_23) ;  /* 0x000000c000017945 */ /* 0x000fe20003800200 */
[----:B------:R-:W-:Y:S01]  /*1f20*/  ISETP.NE.AND P3, PT, R6, 0x2, PT ;  /* 0x000000020600780c */ /* 0x000fe20003f65270 */
[----:B------:R-:W-:Y:S01]  /*1f30*/  IMAD.MOV.U32 R9, RZ, RZ, RZ ;  /* 0x000000ffff097224 */ /* 0x000fe200078e00ff */
[----:B------:R-:W-:-:S13]  /*1f40*/  ISETP.NE.AND P2, PT, R0, R13, PT ;  /* 0x0000000d0000720c */ /* 0x000fda0003f45270 */
        /* <DEDUP_REMOVED lines=8> */
.L_x_24:
[----:B------:R-:W-:Y:S05]  /*1fd0*/  BSYNC.RECONVERGENT B1 ;  /* 0x0000000000017941 */ /* 0x000fea0003800200 */
.L_x_23:
[----:B------:R-:W-:Y:S01]  /*1fe0*/  IADD3 R8, PT, PT, R8, R9, RZ ;  /* 0x0000000908087210 */ /* 0x000fe20007ffe0ff */
[----:B------:R-:W-:Y:S06]  /*1ff0*/  @!P3 BRA `(.L_x_16) ;  /* 0x000000000038b947 */ /* 0x000fec0003800000 */
[----:B------:R-:W-:Y:S01]  /*2000*/  VIADD R9, R7, 0x2 ;  /* 0x0000000207097836 */ /* 0x000fe20000000000 */
[----:B------:R-:W-:Y:S01]  /*2010*/  BSSY.RECONVERGENT B1, `(.L_x_25) ;  /* 0x000000b000017945 */ /* 0x000fe20003800200 */
[----:B------:R-:W-:-:S03]  /*2020*/  MOV R7, RZ ;  /* 0x000000ff00077202 */ /* 0x000fc60000000f00 */
        /* <DEDUP_REMOVED lines=9> */
.L_x_26:
[----:B------:R-:W-:Y:S05]  /*20c0*/  BSYNC.RECONVERGENT B1 ;  /* 0x0000000000017941 */ /* 0x000fea0003800200 */
.L_x_25:
[----:B------:R-:W-:-:S07]  /*20d0*/  IMAD.IADD R8, R8, 0x1, R7 ;  /* 0x0000000108087824 */ /* 0x000fce00078e0207 */
.L_x_16:
[----:B--2---:R-:W-:Y:S05]  /*20e0*/  BSYNC.RECONVERGENT B0 ;  /* 0x0000000000007941 */ /* 0x004fea0003800200 */
.L_x_15:
[----:B------:R-:W0:Y:S01]  /*20f0*/  LDCU UR6, c[0x0][0x39c] ;  /* 0x00007380ff0677ac */ /* 0x000e220008000800 */
[----:B------:R-:W-:Y:S01]  /*2100*/  BSSY.RECONVERGENT B0, `(.L_x_27) ;  /* 0x0000008000007945 */ /* 0x000fe20003800200 */
[----:B0-----:R-:W-:-:S13]  /*2110*/  ISETP.GE.U32.AND P2, PT, R8, UR6, PT ;  /* 0x0000000608007c0c */ /* 0x001fda000bf46070 */
[----:B------:R-:W-:Y:S05]  /*2120*/  @!P2 BRA `(.L_x_28) ;  /* 0x000000000014a947 */ /* 0x000fea0003800000 */
[----:B------:R-:W0:Y:S02]  /*2130*/  LDC.64 R8, c[0x0][0x380] ;  /* 0x0000e000ff087b82 */ /* 0x000e240000000a00 */
[----:B0-----:R-:W-:-:S05]  /*2140*/  IMAD.WIDE.U32 R8, R0, 0x228, R8 ;  /* 0x0000022800087825 */ /* 0x001fca00078e0008 */
[----:B------:R-:W2:Y:S02]  /*2150*/  LDG.E R7, desc[UR4][R8.64+0x204] ;  /* 0x0002040408077981 */ /* 0x000ea4000c1e1900 */
[----:B--2---:R-:W-:-:S05]  /*2160*/  IADD3 R7, PT, PT, R7, 0x1, RZ ;  /* 0x0000000107077810 */ /* 0x004fca0007ffe0ff */
[----:B------:R0:W-:Y:S02]  /*2170*/  STG.E desc[UR4][R8.64+0x204], R7 ;  /* 0x0002040708007986 */ /* 0x0001e4000c101904 */
.L_x_28:
[----:B------:R-:W-:Y:S05]  /*2180*/  BSYNC.RECONVERGENT B0 ;  /* 0x0000000000007941 */ /* 0x000fea0003800200 */
.L_x_27:
[----:B------:R-:W1:Y:S01]  /*2190*/  LDCU UR6, c[0x0][0x388] ;  /* 0x00007100ff0677ac */ /* 0x000e620008000800 */
[----:B------:R-:W-:-:S05]  /*21a0*/  IMAD.IADD R0, R3, 0x1, R0 ;  /* 0x0000000103007824 */ /* 0x000fca00078e0200 */
[----:B-1----:R-:W-:-:S13]  /*21b0*/  ISETP.GE.U32.AND P2, PT, R0, UR6, PT ;  /* 0x0000000600007c0c */ /* 0x002fda000bf46070 */
[----:B------:R-:W-:Y:S05]  /*21c0*/  @!P2 BRA `(.L_x_29) ;  /* 0xffffffe80054a947 */ /* 0x000fea000383ffff */
[----:B------:R-:W-:Y:S05]  /*21d0*/  EXIT ;  /* 0x000000000000794d */ /* 0x000fea0003800000 */
        .weak           $__internal_0_$__cuda_sm20_sqrt_rn_f32_slowpath
        .type           $__internal_0_$__cuda_sm20_sqrt_rn_f32_slowpath,@function
        .size           $__internal_0_$__cuda_sm20_sqrt_rn_f32_slowpath,(.L_x_32 - $__internal_0_$__cuda_sm20_sqrt_rn_f32_slowpath)
$__internal_0_$__cuda_sm20_sqrt_rn_f32_slowpath:
[----:B------:R-:W-:-:S13]  /*21e0*/  LOP3.LUT P0, RZ, R16, 0x7fffffff, RZ, 0xc0, !PT ;  /* 0x7fffffff10ff7812 */ /* 0x000fda000780c0ff */
[----:B------:R-:W-:Y:S05]  /*21f0*/  @!P0 BRA `(.L_x_30) ;  /* 0x0000000000448947 */ /* 0x000fea0003800000 */
[----:B------:R-:W-:Y:S02]  /*2200*/  FSETP.GEU.FTZ.AND P0, PT, R16, RZ, PT ;  /* 0x000000ff1000720b */ /* 0x000fe40003f1e000 */
[----:B------:R-:W-:-:S11]  /*2210*/  MOV R2, R16 ;  /* 0x0000001000027202 */ /* 0x000fd60000000f00 */
[----:B------:R-:W-:Y:S01]  /*2220*/  @!P0 IMAD.MOV.U32 R16, RZ, RZ, 0x7fffffff ;  /* 0x7fffffffff108424 */ /* 0x000fe200078e00ff */
[----:B------:R-:W-:Y:S06]  /*2230*/  @!P0 BRA `(.L_x_30) ;  /* 0x0000000000348947 */ /* 0x000fec0003800000 */
[----:B------:R-:W-:-:S13]  /*2240*/  FSETP.GTU.FTZ.AND P0, PT, |R2|, +INF , PT ;  /* 0x7f8000000200780b */ /* 0x000fda0003f1c200 */
[----:B------:R-:W-:Y:S01]  /*2250*/  @P0 FADD.FTZ R16, R2, 1 ;  /* 0x3f80000002100421 */ /* 0x000fe20000010000 */
[----:B------:R-:W-:Y:S06]  /*2260*/  @P0 BRA `(.L_x_30) ;  /* 0x0000000000280947 */ /* 0x000fec0003800000 */
[----:B------:R-:W-:-:S13]  /*2270*/  FSETP.NEU.FTZ.AND P0, PT, |R2|, +INF , PT ;  /* 0x7f8000000200780b */ /* 0x000fda0003f1d200 */
[----:B------:R-:W-:Y:S01]  /*2280*/  @P0 FFMA R3, R2, 1.84467440737095516160e+19, RZ ;  /* 0x5f80000002030823 */ /* 0x000fe200000000ff */
[----:B------:R-:W-:-:S03]  /*2290*/  @!P0 MOV R16, R2 ;  /* 0x0000000200108202 */ /* 0x000fc60000000f00 */
[----:B------:R-:W0:Y:S02]  /*22a0*/  @P0 MUFU.RSQ R4, R3 ;  /* 0x0000000300040308 */ /* 0x000e240000001400 */
[----:B0-----:R-:W-:Y:S01]  /*22b0*/  @P0 FMUL.FTZ R6, R3, R4 ;  /* 0x0000000403060220 */ /* 0x001fe20000410000 */
[----:B------:R-:W-:-:S03]  /*22c0*/  @P0 FMUL.FTZ R4, R4, 0.5 ;  /* 0x3f00000004040820 */ /* 0x000fc60000410000 */
[----:B------:R-:W-:-:S04]  /*22d0*/  @P0 FADD.FTZ R5, -R6, -RZ ;  /* 0x800000ff06050221 */ /* 0x000fc80000010100 */
[----:B------:R-:W-:-:S04]  /*22e0*/  @P0 FFMA R5, R6, R5, R3 ;  /* 0x0000000506050223 */ /* 0x000fc80000000003 */
[----:B------:R-:W-:-:S04]  /*22f0*/  @P0 FFMA R4, R5, R4, R6 ;  /* 0x0000000405040223 */ /* 0x000fc80000000006 */
[----:B------:R-:W-:-:S07]  /*2300*/  @P0 FMUL.FTZ R16, R4, 2.3283064365386962891e-10 ;  /* 0x2f80000004100820 */ /* 0x000fce0000410000 */
.L_x_30:
[----:B------:R-:W-:Y:S02]  /*2310*/  HFMA2 R3, -RZ, RZ, 0, 0 ;  /* 0x00000000ff037431 */ /* 0x000fe400000001ff */
[----:B------:R-:W-:-:S04]  /*2320*/  IMAD.MOV.U32 R2, RZ, RZ, R7 ;  /* 0x000000ffff027224 */ /* 0x000fc800078e0007 */
[----:B------:R-:W-:Y:S05]  /*2330*/  RET.REL.NODEC R2 `(_Z16dev_region_queryP5PointiPifi) ;  /* 0xffffffdc02307950 */ /* 0x000fea0003c3ffff */
.L_x_31:
[----:B------:R-:W-:-:S00]  /*2340*/  BRA `(.L_x_31) ;  /* 0xfffffffc00fc7947 */ /* 0x000fc0000383ffff */
[----:B------:R-:W-:-:S00]  /*2350*/  NOP ;  /* 0x0000000000007918 */ /* 0x000fc00000000000 */
        /* <DEDUP_REMOVED lines=10> */
.L_x_32:


//--------------------- .nv.shared.reserved.0     --------------------------
	.section	.nv.shared.reserved.0,"aw",@nobits
	.weak		__nv_reservedSMEM_offset_0_alias
	.size		__nv_reservedSMEM_offset_0_alias, 0, 64
	.other		__nv_reservedSMEM_offset_0_alias,@"STO_CUDA_RESERVED_SHARED STV_DEFAULT"
__nv_reservedSMEM_offset_0_alias:
	.zero		0
	.zero		64


//--------------------- .nv.constant0._Z16dev_region_queryP5PointiPifi --------------------------
	.section	.nv.constant0._Z16dev_region_queryP5PointiPifi,"a",@progbits
	.sectionflags	@""
	.align	4
.nv.constant0._Z16dev_region_queryP5PointiPifi:
	.zero		928


//--------------------- SYMBOLS --------------------------

	.type		.nv.reservedSmem.offset0,@object
	.size		.nv.reservedSmem.offset0,0x4
